//
// Generated by NVIDIA NVVM Compiler
//
// Compiler Build ID: CL-36424714
// Cuda compilation tools, release 13.0, V13.0.88
// Based on NVVM 20.0.0
//

.version 9.0
.target sm_100
.address_size 64

	// .globl	_Z15reductionKerneliPfS_S_

.visible .entry _Z15reductionKerneliPfS_S_(
	.param .u32 _Z15reductionKerneliPfS_S__param_0,
	.param .u64 .ptr .align 1 _Z15reductionKerneliPfS_S__param_1,
	.param .u64 .ptr .align 1 _Z15reductionKerneliPfS_S__param_2,
	.param .u64 .ptr .align 1 _Z15reductionKerneliPfS_S__param_3
)
{
	.reg .pred 	%p<17>;
	.reg .b32 	%r<60>;
	.reg .b32 	%f<122>;
	.reg .b64 	%rd<23>;

	ld.param.u32 	%r27, [_Z15reductionKerneliPfS_S__param_0];
	ld.param.u64 	%rd6, [_Z15reductionKerneliPfS_S__param_1];
	ld.param.u64 	%rd7, [_Z15reductionKerneliPfS_S__param_2];
	ld.param.u64 	%rd5, [_Z15reductionKerneliPfS_S__param_3];
	cvta.to.global.u64 	%rd1, %rd7;
	cvta.to.global.u64 	%rd2, %rd6;
	mov.u32 	%r28, %ctaid.x;
	mov.u32 	%r29, %ntid.x;
	mov.u32 	%r30, %tid.x;
	mad.lo.s32 	%r31, %r28, %r29, %r30;
	shr.s32 	%r32, %r31, 31;
	shr.u32 	%r33, %r32, 27;
	add.s32 	%r34, %r31, %r33;
	shr.s32 	%r1, %r34, 5;
	and.b32  	%r35, %r34, -32;
	sub.s32 	%r2, %r31, %r35;
	setp.ge.s32 	%p1, %r1, %r27;
	@%p1 bra 	$L__BB0_16;
	setp.ge.s32 	%p2, %r2, %r27;
	mov.f32 	%f121, 0f00000000;
	@%p2 bra 	$L__BB0_14;
	mul.lo.s32 	%r3, %r1, %r27;
	not.b32 	%r36, %r2;
	add.s32 	%r37, %r27, %r36;
	shr.u32 	%r38, %r37, 5;
	add.s32 	%r4, %r38, 1;
	and.b32  	%r5, %r4, 15;
	setp.lt.u32 	%p3, %r37, 480;
	mov.f32 	%f121, 0f00000000;
	mov.u32 	%r59, %r2;
	@%p3 bra 	$L__BB0_5;
	and.b32  	%r39, %r4, 268435440;
	neg.s32 	%r58, %r39;
	add.s64 	%rd3, %rd2, 1024;
	add.s32 	%r57, %r2, %r3;
	add.s64 	%rd4, %rd1, 1024;
	mov.f32 	%f121, 0f00000000;
	mov.u32 	%r59, %r2;
$L__BB0_4:
	.pragma "nounroll";
	mul.wide.s32 	%rd8, %r57, 4;
	add.s64 	%rd9, %rd3, %rd8;
	add.s64 	%rd10, %rd4, %rd8;
	ld.global.f32 	%f19, [%rd9+-1024];
	ld.global.f32 	%f20, [%rd10+-1024];
	fma.rn.f32 	%f21, %f19, %f20, %f121;
	ld.global.f32 	%f22, [%rd9+-896];
	ld.global.f32 	%f23, [%rd10+-896];
	fma.rn.f32 	%f24, %f22, %f23, %f21;
	ld.global.f32 	%f25, [%rd9+-768];
	ld.global.f32 	%f26, [%rd10+-768];
	fma.rn.f32 	%f27, %f25, %f26, %f24;
	ld.global.f32 	%f28, [%rd9+-640];
	ld.global.f32 	%f29, [%rd10+-640];
	fma.rn.f32 	%f30, %f28, %f29, %f27;
	ld.global.f32 	%f31, [%rd9+-512];
	ld.global.f32 	%f32, [%rd10+-512];
	fma.rn.f32 	%f33, %f31, %f32, %f30;
	ld.global.f32 	%f34, [%rd9+-384];
	ld.global.f32 	%f35, [%rd10+-384];
	fma.rn.f32 	%f36, %f34, %f35, %f33;
	ld.global.f32 	%f37, [%rd9+-256];
	ld.global.f32 	%f38, [%rd10+-256];
	fma.rn.f32 	%f39, %f37, %f38, %f36;
	ld.global.f32 	%f40, [%rd9+-128];
	ld.global.f32 	%f41, [%rd10+-128];
	fma.rn.f32 	%f42, %f40, %f41, %f39;
	ld.global.f32 	%f43, [%rd9];
	ld.global.f32 	%f44, [%rd10];
	fma.rn.f32 	%f45, %f43, %f44, %f42;
	ld.global.f32 	%f46, [%rd9+128];
	ld.global.f32 	%f47, [%rd10+128];
	fma.rn.f32 	%f48, %f46, %f47, %f45;
	ld.global.f32 	%f49, [%rd9+256];
	ld.global.f32 	%f50, [%rd10+256];
	fma.rn.f32 	%f51, %f49, %f50, %f48;
	ld.global.f32 	%f52, [%rd9+384];
	ld.global.f32 	%f53, [%rd10+384];
	fma.rn.f32 	%f54, %f52, %f53, %f51;
	ld.global.f32 	%f55, [%rd9+512];
	ld.global.f32 	%f56, [%rd10+512];
	fma.rn.f32 	%f57, %f55, %f56, %f54;
	ld.global.f32 	%f58, [%rd9+640];
	ld.global.f32 	%f59, [%rd10+640];
	fma.rn.f32 	%f60, %f58, %f59, %f57;
	ld.global.f32 	%f61, [%rd9+768];
	ld.global.f32 	%f62, [%rd10+768];
	fma.rn.f32 	%f63, %f61, %f62, %f60;
	ld.global.f32 	%f64, [%rd9+896];
	ld.global.f32 	%f65, [%rd10+896];
	fma.rn.f32 	%f121, %f64, %f65, %f63;
	add.s32 	%r59, %r59, 512;
	add.s32 	%r58, %r58, 16;
	add.s32 	%r57, %r57, 512;
	setp.eq.s32 	%p4, %r58, 0;
	@%p4 bra 	$L__BB0_5;
	bra.uni 	$L__BB0_4;
$L__BB0_5:
	setp.eq.s32 	%p5, %r5, 0;
	@%p5 bra 	$L__BB0_14;
	and.b32  	%r9, %r4, 7;
	setp.lt.u32 	%p6, %r5, 8;
	@%p6 bra 	$L__BB0_8;
	add.s32 	%r40, %r59, %r3;
	mul.wide.s32 	%rd11, %r40, 4;
	add.s64 	%rd12, %rd2, %rd11;
	ld.global.f32 	%f67, [%rd12];
	add.s64 	%rd13, %rd1, %rd11;
	ld.global.f32 	%f68, [%rd13];
	fma.rn.f32 	%f69, %f67, %f68, %f121;
	ld.global.f32 	%f70, [%rd12+128];
	ld.global.f32 	%f71, [%rd13+128];
	fma.rn.f32 	%f72, %f70, %f71, %f69;
	ld.global.f32 	%f73, [%rd12+256];
	ld.global.f32 	%f74, [%rd13+256];
	fma.rn.f32 	%f75, %f73, %f74, %f72;
	ld.global.f32 	%f76, [%rd12+384];
	ld.global.f32 	%f77, [%rd13+384];
	fma.rn.f32 	%f78, %f76, %f77, %f75;
	ld.global.f32 	%f79, [%rd12+512];
	ld.global.f32 	%f80, [%rd13+512];
	fma.rn.f32 	%f81, %f79, %f80, %f78;
	ld.global.f32 	%f82, [%rd12+640];
	ld.global.f32 	%f83, [%rd13+640];
	fma.rn.f32 	%f84, %f82, %f83, %f81;
	ld.global.f32 	%f85, [%rd12+768];
	ld.global.f32 	%f86, [%rd13+768];
	fma.rn.f32 	%f87, %f85, %f86, %f84;
	ld.global.f32 	%f88, [%rd12+896];
	ld.global.f32 	%f89, [%rd13+896];
	fma.rn.f32 	%f121, %f88, %f89, %f87;
	add.s32 	%r59, %r59, 256;
$L__BB0_8:
	setp.eq.s32 	%p7, %r9, 0;
	@%p7 bra 	$L__BB0_14;
	and.b32  	%r12, %r4, 3;
	setp.lt.u32 	%p8, %r9, 4;
	@%p8 bra 	$L__BB0_11;
	add.s32 	%r41, %r59, %r3;
	mul.wide.s32 	%rd14, %r41, 4;
	add.s64 	%rd15, %rd2, %rd14;
	ld.global.f32 	%f91, [%rd15];
	add.s64 	%rd16, %rd1, %rd14;
	ld.global.f32 	%f92, [%rd16];
	fma.rn.f32 	%f93, %f91, %f92, %f121;
	ld.global.f32 	%f94, [%rd15+128];
	ld.global.f32 	%f95, [%rd16+128];
	fma.rn.f32 	%f96, %f94, %f95, %f93;
	ld.global.f32 	%f97, [%rd15+256];
	ld.global.f32 	%f98, [%rd16+256];
	fma.rn.f32 	%f99, %f97, %f98, %f96;
	ld.global.f32 	%f100, [%rd15+384];
	ld.global.f32 	%f101, [%rd16+384];
	fma.rn.f32 	%f121, %f100, %f101, %f99;
	add.s32 	%r59, %r59, 128;
$L__BB0_11:
	setp.eq.s32 	%p9, %r12, 0;
	@%p9 bra 	$L__BB0_14;
	add.s32 	%r56, %r59, %r3;
	neg.s32 	%r55, %r12;
$L__BB0_13:
	.pragma "nounroll";
	mul.wide.s32 	%rd17, %r56, 4;
	add.s64 	%rd18, %rd1, %rd17;
	add.s64 	%rd19, %rd2, %rd17;
	ld.global.f32 	%f102, [%rd19];
	ld.global.f32 	%f103, [%rd18];
	fma.rn.f32 	%f121, %f102, %f103, %f121;
	add.s32 	%r56, %r56, 32;
	add.s32 	%r55, %r55, 1;
	setp.eq.s32 	%p10, %r55, 0;
	@%p10 bra 	$L__BB0_14;
	bra.uni 	$L__BB0_13;
$L__BB0_14:
	mov.b32 	%r42, %f121;
	shfl.sync.down.b32	%r43|%p11, %r42, 16, 31, -1;
	mov.b32 	%f104, %r43;
	add.f32 	%f105, %f121, %f104;
	mov.b32 	%r44, %f105;
	shfl.sync.down.b32	%r45|%p12, %r44, 8, 31, -1;
	mov.b32 	%f106, %r45;
	add.f32 	%f107, %f105, %f106;
	mov.b32 	%r46, %f107;
	shfl.sync.down.b32	%r47|%p13, %r46, 4, 31, -1;
	mov.b32 	%f108, %r47;
	add.f32 	%f109, %f107, %f108;
	mov.b32 	%r48, %f109;
	shfl.sync.down.b32	%r49|%p14, %r48, 2, 31, -1;
	mov.b32 	%f110, %r49;
	add.f32 	%f111, %f109, %f110;
	mov.b32 	%r50, %f111;
	shfl.sync.down.b32	%r51|%p15, %r50, 1, 31, -1;
	mov.b32 	%f112, %r51;
	add.f32 	%f14, %f111, %f112;
	setp.ne.s32 	%p16, %r2, 0;
	@%p16 bra 	$L__BB0_16;
	cvta.to.global.u64 	%rd20, %rd5;
	mul.wide.s32 	%rd21, %r1, 4;
	add.s64 	%rd22, %rd20, %rd21;
	st.global.f32 	[%rd22], %f14;
$L__BB0_16:
	ret;

}
	// .globl	_Z8update_xiPfPKff
.visible .entry _Z8update_xiPfPKff(
	.param .u32 _Z8update_xiPfPKff_param_0,
	.param .u64 .ptr .align 1 _Z8update_xiPfPKff_param_1,
	.param .u64 .ptr .align 1 _Z8update_xiPfPKff_param_2,
	.param .f32 _Z8update_xiPfPKff_param_3
)
{
	.reg .pred 	%p<7>;
	.reg .b32 	%r<31>;
	.reg .b32 	%f<17>;
	.reg .b64 	%rd<18>;

	ld.param.u32 	%r12, [_Z8update_xiPfPKff_param_0];
	ld.param.u64 	%rd3, [_Z8update_xiPfPKff_param_1];
	ld.param.u64 	%rd4, [_Z8update_xiPfPKff_param_2];
	ld.param.f32 	%f1, [_Z8update_xiPfPKff_param_3];
	cvta.to.global.u64 	%rd1, %rd3;
	cvta.to.global.u64 	%rd2, %rd4;
	mov.u32 	%r13, %ctaid.x;
	mov.u32 	%r14, %ntid.x;
	mov.u32 	%r15, %tid.x;
	mad.lo.s32 	%r29, %r13, %r14, %r15;
	mov.u32 	%r16, %nctaid.x;
	mul.lo.s32 	%r2, %r14, %r16;
	setp.ge.s32 	%p1, %r29, %r12;
	@%p1 bra 	$L__BB1_7;
	add.s32 	%r17, %r29, %r2;
	max.s32 	%r18, %r12, %r17;
	setp.lt.s32 	%p2, %r17, %r12;
	selp.u32 	%r19, 1, 0, %p2;
	add.s32 	%r20, %r17, %r19;
	sub.s32 	%r21, %r18, %r20;
	div.u32 	%r22, %r21, %r2;
	add.s32 	%r3, %r22, %r19;
	and.b32  	%r23, %r3, 3;
	setp.eq.s32 	%p3, %r23, 3;
	@%p3 bra 	$L__BB1_4;
	add.s32 	%r24, %r3, 1;
	and.b32  	%r25, %r24, 3;
	neg.s32 	%r27, %r25;
$L__BB1_3:
	.pragma "nounroll";
	mul.wide.s32 	%rd5, %r29, 4;
	add.s64 	%rd6, %rd1, %rd5;
	add.s64 	%rd7, %rd2, %rd5;
	ld.global.f32 	%f2, [%rd7];
	ld.global.f32 	%f3, [%rd6];
	fma.rn.f32 	%f4, %f1, %f2, %f3;
	st.global.f32 	[%rd6], %f4;
	add.s32 	%r29, %r29, %r2;
	add.s32 	%r27, %r27, 1;
	setp.ne.s32 	%p4, %r27, 0;
	@%p4 bra 	$L__BB1_3;
$L__BB1_4:
	setp.lt.u32 	%p5, %r3, 3;
	@%p5 bra 	$L__BB1_7;
	mul.wide.s32 	%rd11, %r2, 4;
	shl.b32 	%r26, %r2, 2;
$L__BB1_6:
	mul.wide.s32 	%rd8, %r29, 4;
	add.s64 	%rd9, %rd2, %rd8;
	ld.global.f32 	%f5, [%rd9];
	add.s64 	%rd10, %rd1, %rd8;
	ld.global.f32 	%f6, [%rd10];
	fma.rn.f32 	%f7, %f1, %f5, %f6;
	st.global.f32 	[%rd10], %f7;
	add.s64 	%rd12, %rd9, %rd11;
	ld.global.f32 	%f8, [%rd12];
	add.s64 	%rd13, %rd10, %rd11;
	ld.global.f32 	%f9, [%rd13];
	fma.rn.f32 	%f10, %f1, %f8, %f9;
	st.global.f32 	[%rd13], %f10;
	add.s64 	%rd14, %rd12, %rd11;
	ld.global.f32 	%f11, [%rd14];
	add.s64 	%rd15, %rd13, %rd11;
	ld.global.f32 	%f12, [%rd15];
	fma.rn.f32 	%f13, %f1, %f11, %f12;
	st.global.f32 	[%rd15], %f13;
	add.s64 	%rd16, %rd14, %rd11;
	ld.global.f32 	%f14, [%rd16];
	add.s64 	%rd17, %rd15, %rd11;
	ld.global.f32 	%f15, [%rd17];
	fma.rn.f32 	%f16, %f1, %f14, %f15;
	st.global.f32 	[%rd17], %f16;
	add.s32 	%r29, %r26, %r29;
	setp.lt.s32 	%p6, %r29, %r12;
	@%p6 bra 	$L__BB1_6;
$L__BB1_7:
	ret;

}
	// .globl	_Z8update_riPfPKff
.visible .entry _Z8update_riPfPKff(
	.param .u32 _Z8update_riPfPKff_param_0,
	.param .u64 .ptr .align 1 _Z8update_riPfPKff_param_1,
	.param .u64 .ptr .align 1 _Z8update_riPfPKff_param_2,
	.param .f32 _Z8update_riPfPKff_param_3
)
{
	.reg .pred 	%p<7>;
	.reg .b32 	%r<31>;
	.reg .b32 	%f<22>;
	.reg .b64 	%rd<18>;

	ld.param.u32 	%r12, [_Z8update_riPfPKff_param_0];
	ld.param.u64 	%rd3, [_Z8update_riPfPKff_param_1];
	ld.param.u64 	%rd4, [_Z8update_riPfPKff_param_2];
	ld.param.f32 	%f1, [_Z8update_riPfPKff_param_3];
	cvta.to.global.u64 	%rd1, %rd3;
	cvta.to.global.u64 	%rd2, %rd4;
	mov.u32 	%r13, %ctaid.x;
	mov.u32 	%r14, %ntid.x;
	mov.u32 	%r15, %tid.x;
	mad.lo.s32 	%r29, %r13, %r14, %r15;
	mov.u32 	%r16, %nctaid.x;
	mul.lo.s32 	%r2, %r14, %r16;
	setp.ge.s32 	%p1, %r29, %r12;
	@%p1 bra 	$L__BB2_7;
	add.s32 	%r17, %r29, %r2;
	max.s32 	%r18, %r12, %r17;
	setp.lt.s32 	%p2, %r17, %r12;
	selp.u32 	%r19, 1, 0, %p2;
	add.s32 	%r20, %r17, %r19;
	sub.s32 	%r21, %r18, %r20;
	div.u32 	%r22, %r21, %r2;
	add.s32 	%r3, %r22, %r19;
	and.b32  	%r23, %r3, 3;
	setp.eq.s32 	%p3, %r23, 3;
	@%p3 bra 	$L__BB2_4;
	add.s32 	%r24, %r3, 1;
	and.b32  	%r25, %r24, 3;
	neg.s32 	%r27, %r25;
$L__BB2_3:
	.pragma "nounroll";
	mul.wide.s32 	%rd5, %r29, 4;
	add.s64 	%rd6, %rd1, %rd5;
	add.s64 	%rd7, %rd2, %rd5;
	ld.global.f32 	%f2, [%rd7];
	mul.f32 	%f3, %f1, %f2;
	ld.global.f32 	%f4, [%rd6];
	sub.f32 	%f5, %f4, %f3;
	st.global.f32 	[%rd6], %f5;
	add.s32 	%r29, %r29, %r2;
	add.s32 	%r27, %r27, 1;
	setp.ne.s32 	%p4, %r27, 0;
	@%p4 bra 	$L__BB2_3;
$L__BB2_4:
	setp.lt.u32 	%p5, %r3, 3;
	@%p5 bra 	$L__BB2_7;
	mul.wide.s32 	%rd11, %r2, 4;
	shl.b32 	%r26, %r2, 2;
$L__BB2_6:
	mul.wide.s32 	%rd8, %r29, 4;
	add.s64 	%rd9, %rd2, %rd8;
	ld.global.f32 	%f6, [%rd9];
	mul.f32 	%f7, %f1, %f6;
	add.s64 	%rd10, %rd1, %rd8;
	ld.global.f32 	%f8, [%rd10];
	sub.f32 	%f9, %f8, %f7;
	st.global.f32 	[%rd10], %f9;
	add.s64 	%rd12, %rd9, %rd11;
	ld.global.f32 	%f10, [%rd12];
	mul.f32 	%f11, %f1, %f10;
	add.s64 	%rd13, %rd10, %rd11;
	ld.global.f32 	%f12, [%rd13];
	sub.f32 	%f13, %f12, %f11;
	st.global.f32 	[%rd13], %f13;
	add.s64 	%rd14, %rd12, %rd11;
	ld.global.f32 	%f14, [%rd14];
	mul.f32 	%f15, %f1, %f14;
	add.s64 	%rd15, %rd13, %rd11;
	ld.global.f32 	%f16, [%rd15];
	sub.f32 	%f17, %f16, %f15;
	st.global.f32 	[%rd15], %f17;
	add.s64 	%rd16, %rd14, %rd11;
	ld.global.f32 	%f18, [%rd16];
	mul.f32 	%f19, %f1, %f18;
	add.s64 	%rd17, %rd15, %rd11;
	ld.global.f32 	%f20, [%rd17];
	sub.f32 	%f21, %f20, %f19;
	st.global.f32 	[%rd17], %f21;
	add.s32 	%r29, %r26, %r29;
	setp.lt.s32 	%p6, %r29, %r12;
	@%p6 bra 	$L__BB2_6;
$L__BB2_7:
	ret;

}
	// .globl	_Z8update_piPKfPff
.visible .entry _Z8update_piPKfPff(
	.param .u32 _Z8update_piPKfPff_param_0,
	.param .u64 .ptr .align 1 _Z8update_piPKfPff_param_1,
	.param .u64 .ptr .align 1 _Z8update_piPKfPff_param_2,
	.param .f32 _Z8update_piPKfPff_param_3
)
{
	.reg .pred 	%p<7>;
	.reg .b32 	%r<31>;
	.reg .b32 	%f<17>;
	.reg .b64 	%rd<18>;

	ld.param.u32 	%r12, [_Z8update_piPKfPff_param_0];
	ld.param.u64 	%rd3, [_Z8update_piPKfPff_param_1];
	ld.param.u64 	%rd4, [_Z8update_piPKfPff_param_2];
	ld.param.f32 	%f1, [_Z8update_piPKfPff_param_3];
	cvta.to.global.u64 	%rd1, %rd4;
	cvta.to.global.u64 	%rd2, %rd3;
	mov.u32 	%r13, %ctaid.x;
	mov.u32 	%r14, %ntid.x;
	mov.u32 	%r15, %tid.x;
	mad.lo.s32 	%r29, %r13, %r14, %r15;
	mov.u32 	%r16, %nctaid.x;
	mul.lo.s32 	%r2, %r14, %r16;
	setp.ge.s32 	%p1, %r29, %r12;
	@%p1 bra 	$L__BB3_7;
	add.s32 	%r17, %r29, %r2;
	max.s32 	%r18, %r12, %r17;
	setp.lt.s32 	%p2, %r17, %r12;
	selp.u32 	%r19, 1, 0, %p2;
	add.s32 	%r20, %r17, %r19;
	sub.s32 	%r21, %r18, %r20;
	div.u32 	%r22, %r21, %r2;
	add.s32 	%r3, %r22, %r19;
	and.b32  	%r23, %r3, 3;
	setp.eq.s32 	%p3, %r23, 3;
	@%p3 bra 	$L__BB3_4;
	add.s32 	%r24, %r3, 1;
	and.b32  	%r25, %r24, 3;
	neg.s32 	%r27, %r25;
$L__BB3_3:
	.pragma "nounroll";
	mul.wide.s32 	%rd5, %r29, 4;
	add.s64 	%rd6, %rd1, %rd5;
	add.s64 	%rd7, %rd2, %rd5;
	ld.global.f32 	%f2, [%rd7];
	ld.global.f32 	%f3, [%rd6];
	fma.rn.f32 	%f4, %f1, %f3, %f2;
	st.global.f32 	[%rd6], %f4;
	add.s32 	%r29, %r29, %r2;
	add.s32 	%r27, %r27, 1;
	setp.ne.s32 	%p4, %r27, 0;
	@%p4 bra 	$L__BB3_3;
$L__BB3_4:
	setp.lt.u32 	%p5, %r3, 3;
	@%p5 bra 	$L__BB3_7;
	mul.wide.s32 	%rd11, %r2, 4;
	shl.b32 	%r26, %r2, 2;
$L__BB3_6:
	mul.wide.s32 	%rd8, %r29, 4;
	add.s64 	%rd9, %rd2, %rd8;
	ld.global.f32 	%f5, [%rd9];
	add.s64 	%rd10, %rd1, %rd8;
	ld.global.f32 	%f6, [%rd10];
	fma.rn.f32 	%f7, %f1, %f6, %f5;
	st.global.f32 	[%rd10], %f7;
	add.s64 	%rd12, %rd9, %rd11;
	ld.global.f32 	%f8, [%rd12];
	add.s64 	%rd13, %rd10, %rd11;
	ld.global.f32 	%f9, [%rd13];
	fma.rn.f32 	%f10, %f1, %f9, %f8;
	st.global.f32 	[%rd13], %f10;
	add.s64 	%rd14, %rd12, %rd11;
	ld.global.f32 	%f11, [%rd14];
	add.s64 	%rd15, %rd13, %rd11;
	ld.global.f32 	%f12, [%rd15];
	fma.rn.f32 	%f13, %f1, %f12, %f11;
	st.global.f32 	[%rd15], %f13;
	add.s64 	%rd16, %rd14, %rd11;
	ld.global.f32 	%f14, [%rd16];
	add.s64 	%rd17, %rd15, %rd11;
	ld.global.f32 	%f15, [%rd17];
	fma.rn.f32 	%f16, %f1, %f15, %f14;
	st.global.f32 	[%rd17], %f16;
	add.s32 	%r29, %r26, %r29;
	setp.lt.s32 	%p6, %r29, %r12;
	@%p6 bra 	$L__BB3_6;
$L__BB3_7:
	ret;

}
	// .globl	_Z14check_solutioniPfPKfS1_S_
.visible .entry _Z14check_solutioniPfPKfS1_S_(
	.param .u32 _Z14check_solutioniPfPKfS1_S__param_0,
	.param .u64 .ptr .align 1 _Z14check_solutioniPfPKfS1_S__param_1,
	.param .u64 .ptr .align 1 _Z14check_solutioniPfPKfS1_S__param_2,
	.param .u64 .ptr .align 1 _Z14check_solutioniPfPKfS1_S__param_3,
	.param .u64 .ptr .align 1 _Z14check_solutioniPfPKfS1_S__param_4
)
{
	.reg .pred 	%p<6>;
	.reg .b32 	%r<19>;
	.reg .b32 	%f<21>;
	.reg .b64 	%rd<21>;

	ld.param.u32 	%r6, [_Z14check_solutioniPfPKfS1_S__param_0];
	ld.param.u64 	%rd6, [_Z14check_solutioniPfPKfS1_S__param_1];
	ld.param.u64 	%rd7, [_Z14check_solutioniPfPKfS1_S__param_2];
	ld.param.u64 	%rd4, [_Z14check_solutioniPfPKfS1_S__param_3];
	ld.param.u64 	%rd5, [_Z14check_solutioniPfPKfS1_S__param_4];
	cvta.to.global.u64 	%rd1, %rd6;
	cvta.to.global.u64 	%rd2, %rd7;
	mov.u32 	%r7, %ctaid.x;
	mov.u32 	%r8, %ntid.x;
	mov.u32 	%r9, %tid.x;
	mad.lo.s32 	%r1, %r7, %r8, %r9;
	mov.u32 	%r10, %ctaid.y;
	mov.u32 	%r11, %ntid.y;
	mov.u32 	%r12, %tid.y;
	mad.lo.s32 	%r13, %r10, %r11, %r12;
	max.s32 	%r14, %r1, %r13;
	setp.lt.s32 	%p1, %r14, %r6;
	@%p1 bra 	$L__BB4_2;
	mad.lo.s32 	%r17, %r1, %r6, %r13;
	mul.wide.s32 	%rd19, %r17, 4;
	add.s64 	%rd20, %rd1, %rd19;
	mov.b32 	%r18, 0;
	st.global.u32 	[%rd20], %r18;
	bra.uni 	$L__BB4_11;
$L__BB4_2:
	mul.lo.s32 	%r3, %r1, %r6;
	add.s32 	%r4, %r3, %r13;
	mul.wide.s32 	%rd8, %r4, 4;
	add.s64 	%rd3, %rd2, %rd8;
	ld.global.f32 	%f10, [%rd3];
	mul.f32 	%f18, %f10, 0f40800000;
	setp.lt.s32 	%p2, %r1, 1;
	@%p2 bra 	$L__BB4_4;
	sub.s32 	%r15, %r3, %r6;
	add.s32 	%r16, %r15, %r13;
	mul.wide.u32 	%rd9, %r16, 4;
	add.s64 	%rd10, %rd2, %rd9;
	ld.global.f32 	%f11, [%rd10];
	sub.f32 	%f18, %f18, %f11;
$L__BB4_4:
	setp.gt.s32 	%p3, %r1, %r6;
	@%p3 bra 	$L__BB4_6;
	mul.wide.s32 	%rd11, %r6, 4;
	add.s64 	%rd12, %rd3, %rd11;
	ld.global.f32 	%f12, [%rd12];
	sub.f32 	%f18, %f18, %f12;
$L__BB4_6:
	setp.eq.s32 	%p4, %r13, 0;
	@%p4 bra 	$L__BB4_8;
	ld.global.f32 	%f13, [%rd3+-4];
	sub.f32 	%f18, %f18, %f13;
$L__BB4_8:
	setp.gt.u32 	%p5, %r13, %r6;
	@%p5 bra 	$L__BB4_10;
	ld.global.f32 	%f14, [%rd3+4];
	sub.f32 	%f18, %f18, %f14;
$L__BB4_10:
	add.s64 	%rd14, %rd1, %rd8;
	st.global.f32 	[%rd14], %f18;
	cvta.to.global.u64 	%rd15, %rd4;
	add.s64 	%rd16, %rd15, %rd8;
	ld.global.f32 	%f15, [%rd16];
	sub.f32 	%f16, %f15, %f18;
	cvta.to.global.u64 	%rd17, %rd5;
	add.s64 	%rd18, %rd17, %rd8;
	st.global.f32 	[%rd18], %f16;
$L__BB4_11:
	ret;

}
	// .globl	_Z10compute_ApiPfS_
.visible .entry _Z10compute_ApiPfS_(
	.param .u32 _Z10compute_ApiPfS__param_0,
	.param .u64 .ptr .align 1 _Z10compute_ApiPfS__param_1,
	.param .u64 .ptr .align 1 _Z10compute_ApiPfS__param_2
)
{
	.reg .pred 	%p<5>;
	.reg .b32 	%r<14>;
	.reg .b32 	%f<19>;
	.reg .b64 	%rd<13>;

	ld.param.u32 	%r5, [_Z10compute_ApiPfS__param_0];
	ld.param.u64 	%rd4, [_Z10compute_ApiPfS__param_1];
	ld.param.u64 	%rd3, [_Z10compute_ApiPfS__param_2];
	cvta.to.global.u64 	%rd1, %rd4;
	mov.u32 	%r6, %ctaid.x;
	mov.u32 	%r7, %ntid.x;
	mov.u32 	%r8, %tid.x;
	mad.lo.s32 	%r1, %r6, %r7, %r8;
	mov.u32 	%r9, %ctaid.y;
	mov.u32 	%r10, %ntid.y;
	mov.u32 	%r11, %tid.y;
	mad.lo.s32 	%r2, %r9, %r10, %r11;
	mul.lo.s32 	%r3, %r1, %r5;
	add.s32 	%r4, %r3, %r2;
	mul.wide.s32 	%rd5, %r4, 4;
	add.s64 	%rd2, %rd1, %rd5;
	ld.global.f32 	%f10, [%rd2];
	mul.f32 	%f16, %f10, 0f40800000;
	setp.lt.s32 	%p1, %r1, 1;
	@%p1 bra 	$L__BB5_2;
	sub.s32 	%r12, %r3, %r5;
	add.s32 	%r13, %r12, %r2;
	mul.wide.s32 	%rd6, %r13, 4;
	add.s64 	%rd7, %rd1, %rd6;
	ld.global.f32 	%f11, [%rd7];
	sub.f32 	%f16, %f16, %f11;
$L__BB5_2:
	setp.gt.s32 	%p2, %r1, %r5;
	@%p2 bra 	$L__BB5_4;
	mul.wide.s32 	%rd8, %r5, 4;
	add.s64 	%rd9, %rd2, %rd8;
	ld.global.f32 	%f12, [%rd9];
	sub.f32 	%f16, %f16, %f12;
$L__BB5_4:
	setp.eq.s32 	%p3, %r2, 0;
	@%p3 bra 	$L__BB5_6;
	ld.global.f32 	%f13, [%rd2+-4];
	sub.f32 	%f16, %f16, %f13;
$L__BB5_6:
	setp.gt.s32 	%p4, %r2, %r5;
	@%p4 bra 	$L__BB5_8;
	ld.global.f32 	%f14, [%rd2+4];
	sub.f32 	%f16, %f16, %f14;
$L__BB5_8:
	cvta.to.global.u64 	%rd10, %rd3;
	add.s64 	%rd12, %rd10, %rd5;
	st.global.f32 	[%rd12], %f16;
	ret;

}


// ===== COMPILED SASS (sm_100) =====

	.target	sm_100

	.elftype	@"ET_EXEC"


//--------------------- .note.nv.tkinfo           --------------------------
	.section	.note.nv.tkinfo,"",@"SHT_NOTE"
	.sectionflags	@"SHF_NOTE_NV_TKINFO"
	.tkinfo
        /*0018*/ 	.word	0x00000002
        /*0030*/ 	.string	""
        /*0030*/ 	.string	"ptxas"
        /*0030*/ 	.string	"Cuda compilation tools, release 13.0, V13.0.88"
        /*0030*/ 	.string	"Build cuda_13.0.r13.0/compiler.36424714_0"
        /*0030*/ 	.string	"-arch sm_100 -m 64 "



//--------------------- .note.nv.cuinfo           --------------------------
	.section	.note.nv.cuinfo,"",@"SHT_NOTE"
	.sectionflags	@"SHF_NOTE_NV_CUINFO"
        /*0018*/ 	.short	0x0002
        /*001a*/ 	.short	0x0064
        /*001c*/ 	.short	0x0082
	.zero		2


//--------------------- .nv.info                  --------------------------
	.section	.nv.info,"",@"SHT_CUDA_INFO"
	.align	4


	//----- nvinfo : EIATTR_REGCOUNT
	.align		4
        /*0000*/ 	.byte	0x04, 0x2f
        /*0002*/ 	.short	(.L_1 - .L_0)
	.align		4
.L_0:
        /*0004*/ 	.word	index@(_Z15reductionKerneliPfS_S_)
        /*0008*/ 	.word	0x0000001f


	//----- nvinfo : EIATTR_FRAME_SIZE
	.align		4
.L_1:
        /*000c*/ 	.byte	0x04, 0x11
        /*000e*/ 	.short	(.L_3 - .L_2)
	.align		4
.L_2:
        /*0010*/ 	.word	index@(_Z15reductionKerneliPfS_S_)
        /*0014*/ 	.word	0x00000000


	//----- nvinfo : EIATTR_REGCOUNT
	.align		4
.L_3:
        /*0018*/ 	.byte	0x04, 0x2f
        /*001a*/ 	.short	(.L_5 - .L_4)
	.align		4
.L_4:
        /*001c*/ 	.word	index@(_Z8update_xiPfPKff)
        /*0020*/ 	.word	0x00000018


	//----- nvinfo : EIATTR_FRAME_SIZE
	.align		4
.L_5:
        /*0024*/ 	.byte	0x04, 0x11
        /*0026*/ 	.short	(.L_7 - .L_6)
	.align		4
.L_6:
        /*0028*/ 	.word	index@(_Z8update_xiPfPKff)
        /*002c*/ 	.word	0x00000000


	//----- nvinfo : EIATTR_REGCOUNT
	.align		4
.L_7:
        /*0030*/ 	.byte	0x04, 0x2f
        /*0032*/ 	.short	(.L_9 - .L_8)
	.align		4
.L_8:
        /*0034*/ 	.word	index@(_Z8update_riPfPKff)
        /*0038*/ 	.word	0x00000018


	//----- nvinfo : EIATTR_FRAME_SIZE
	.align		4
.L_9:
        /*003c*/ 	.byte	0x04, 0x11
        /*003e*/ 	.short	(.L_11 - .L_10)
	.align		4
.L_10:
        /*0040*/ 	.word	index@(_Z8update_riPfPKff)
        /*0044*/ 	.word	0x00000000


	//----- nvinfo : EIATTR_REGCOUNT
	.align		4
.L_11:
        /*0048*/ 	.byte	0x04, 0x2f
        /*004a*/ 	.short	(.L_13 - .L_12)
	.align		4
.L_12:
        /*004c*/ 	.word	index@(_Z8update_piPKfPff)
        /*0050*/ 	.word	0x00000018


	//----- nvinfo : EIATTR_FRAME_SIZE
	.align		4
.L_13:
        /*0054*/ 	.byte	0x04, 0x11
        /*0056*/ 	.short	(.L_15 - .L_14)
	.align		4
.L_14:
        /*0058*/ 	.word	index@(_Z8update_piPKfPff)
        /*005c*/ 	.word	0x00000000


	//----- nvinfo : EIATTR_REGCOUNT
	.align		4
.L_15:
        /*0060*/ 	.byte	0x04, 0x2f
        /*0062*/ 	.short	(.L_17 - .L_16)
	.align		4
.L_16:
        /*0064*/ 	.word	index@(_Z14check_solutioniPfPKfS1_S_)
        /*0068*/ 	.word	0x00000013


	//----- nvinfo : EIATTR_FRAME_SIZE
	.align		4
.L_17:
        /*006c*/ 	.byte	0x04, 0x11
        /*006e*/ 	.short	(.L_19 - .L_18)
	.align		4
.L_18:
        /*0070*/ 	.word	index@(_Z14check_solutioniPfPKfS1_S_)
        /*0074*/ 	.word	0x00000000


	//----- nvinfo : EIATTR_REGCOUNT
	.align		4
.L_19:
        /*0078*/ 	.byte	0x04, 0x2f
        /*007a*/ 	.short	(.L_21 - .L_20)
	.align		4
.L_20:
        /*007c*/ 	.word	index@(_Z10compute_ApiPfS_)
        /*0080*/ 	.word	0x00000010


	//----- nvinfo : EIATTR_FRAME_SIZE
	.align		4
.L_21:
        /*0084*/ 	.byte	0x04, 0x11
        /*0086*/ 	.short	(.L_23 - .L_22)
	.align		4
.L_22:
        /*0088*/ 	.word	index@(_Z10compute_ApiPfS_)
        /*008c*/ 	.word	0x00000000


	//----- nvinfo : EIATTR_MIN_STACK_SIZE
	.align		4
.L_23:
        /*0090*/ 	.byte	0x04, 0x12
        /*0092*/ 	.short	(.L_25 - .L_24)
	.align		4
.L_24:
        /*0094*/ 	.word	index@(_Z10compute_ApiPfS_)
        /*0098*/ 	.word	0x00000000


	//----- nvinfo : EIATTR_MIN_STACK_SIZE
	.align		4
.L_25:
        /*009c*/ 	.byte	0x04, 0x12
        /*009e*/ 	.short	(.L_27 - .L_26)
	.align		4
.L_26:
        /*00a0*/ 	.word	index@(_Z14check_solutioniPfPKfS1_S_)
        /*00a4*/ 	.word	0x00000000


	//----- nvinfo : EIATTR_MIN_STACK_SIZE
	.align		4
.L_27:
        /*00a8*/ 	.byte	0x04, 0x12
        /*00aa*/ 	.short	(.L_29 - .L_28)
	.align		4
.L_28:
        /*00ac*/ 	.word	index@(_Z8update_piPKfPff)
        /*00b0*/ 	.word	0x00000000


	//----- nvinfo : EIATTR_MIN_STACK_SIZE
	.align		4
.L_29:
        /*00b4*/ 	.byte	0x04, 0x12
        /*00b6*/ 	.short	(.L_31 - .L_30)
	.align		4
.L_30:
        /*00b8*/ 	.word	index@(_Z8update_riPfPKff)
        /*00bc*/ 	.word	0x00000000


	//----- nvinfo : EIATTR_MIN_STACK_SIZE
	.align		4
.L_31:
        /*00c0*/ 	.byte	0x04, 0x12
        /*00c2*/ 	.short	(.L_33 - .L_32)
	.align		4
.L_32:
        /*00c4*/ 	.word	index@(_Z8update_xiPfPKff)
        /*00c8*/ 	.word	0x00000000


	//----- nvinfo : EIATTR_MIN_STACK_SIZE
	.align		4
.L_33:
        /*00cc*/ 	.byte	0x04, 0x12
        /*00ce*/ 	.short	(.L_35 - .L_34)
	.align		4
.L_34:
        /*00d0*/ 	.word	index@(_Z15reductionKerneliPfS_S_)
        /*00d4*/ 	.word	0x00000000
.L_35:


//--------------------- .nv.compat                --------------------------
	.section	.nv.compat,"",@"SHT_CUDA_COMPAT_INFO"
	.align	4
        /*0000*/ 	.byte	0x02, 0x09, 0x00, 0x00, 0x02, 0x02, 0x01, 0x00, 0x02, 0x05, 0x05, 0x00, 0x03, 0x07, 0x01, 0x01
        /*0010*/ 	.byte	0x02, 0x03, 0x00, 0x00, 0x02, 0x06, 0x01, 0x00, 0x04, 0x0b, 0x08, 0x00, 0x09, 0x00, 0x00, 0x00
        /*0020*/ 	.byte	0x00, 0x00, 0x00, 0x00


//--------------------- .nv.info._Z10compute_ApiPfS_ --------------------------
	.section	.nv.info._Z10compute_ApiPfS_,"",@"SHT_CUDA_INFO"
	.sectionflags	@""
	.align	4


	//----- nvinfo : EIATTR_CUDA_API_VERSION
	.align		4
        /*0000*/ 	.byte	0x04, 0x37
        /*0002*/ 	.short	(.L_37 - .L_36)
.L_36:
        /*0004*/ 	.word	0x00000082


	//----- nvinfo : EIATTR_KPARAM_INFO
	.align		4
.L_37:
        /*0008*/ 	.byte	0x04, 0x17
        /*000a*/ 	.short	(.L_39 - .L_38)
.L_38:
        /*000c*/ 	.word	0x00000000
        /*0010*/ 	.short	0x0002
        /*0012*/ 	.short	0x0010
        /*0014*/ 	.byte	0x00, 0xf5, 0x21, 0x00


	//----- nvinfo : EIATTR_KPARAM_INFO
	.align		4
.L_39:
        /*0018*/ 	.byte	0x04, 0x17
        /*001a*/ 	.short	(.L_41 - .L_40)
.L_40:
        /*001c*/ 	.word	0x00000000
        /*0020*/ 	.short	0x0001
        /*0022*/ 	.short	0x0008
        /*0024*/ 	.byte	0x00, 0xf5, 0x21, 0x00


	//----- nvinfo : EIATTR_KPARAM_INFO
	.align		4
.L_41:
        /*0028*/ 	.byte	0x04, 0x17
        /*002a*/ 	.short	(.L_43 - .L_42)
.L_42:
        /*002c*/ 	.word	0x00000000
        /*0030*/ 	.short	0x0000
        /*0032*/ 	.short	0x0000
        /*0034*/ 	.byte	0x00, 0xf0, 0x11, 0x00


	//----- nvinfo : EIATTR_SPARSE_MMA_MASK
	.align		4
.L_43:
        /*0038*/ 	.byte	0x03, 0x50
        /*003a*/ 	.short	0x0000


	//----- nvinfo : EIATTR_MAXREG_COUNT
	.align		4
        /*003c*/ 	.byte	0x03, 0x1b
        /*003e*/ 	.short	0x00ff


	//----- nvinfo : EIATTR_MERCURY_ISA_VERSION
	.align		4
        /*0040*/ 	.byte	0x03, 0x5f
        /*0042*/ 	.short	0x0101


	//----- nvinfo : EIATTR_VRC_CTA_INIT_COUNT
	.align		4
        /*0044*/ 	.byte	0x02, 0x4a
	.zero		1
	.zero		1


	//----- nvinfo : EIATTR_EXIT_INSTR_OFFSETS
	.align		4
        /*0048*/ 	.byte	0x04, 0x1c
        /*004a*/ 	.short	(.L_45 - .L_44)


	//   ....[0]....
.L_44:
        /*004c*/ 	.word	0x00000230


	//----- nvinfo : EIATTR_CBANK_PARAM_SIZE
	.align		4
.L_45:
        /*0050*/ 	.byte	0x03, 0x19
        /*0052*/ 	.short	0x0018


	//----- nvinfo : EIATTR_PARAM_CBANK
	.align		4
        /*0054*/ 	.byte	0x04, 0x0a
        /*0056*/ 	.short	(.L_47 - .L_46)
	.align		4
.L_46:
        /*0058*/ 	.word	index@(.nv.constant0._Z10compute_ApiPfS_)
        /*005c*/ 	.short	0x0380
        /*005e*/ 	.short	0x0018


	//----- nvinfo : EIATTR_SW_WAR
	.align		4
.L_47:
        /*0060*/ 	.byte	0x04, 0x36
        /*0062*/ 	.short	(.L_49 - .L_48)
.L_48:
        /*0064*/ 	.word	0x00000008
.L_49:


//--------------------- .nv.info._Z14check_solutioniPfPKfS1_S_ --------------------------
	.section	.nv.info._Z14check_solutioniPfPKfS1_S_,"",@"SHT_CUDA_INFO"
	.sectionflags	@""
	.align	4


	//----- nvinfo : EIATTR_CUDA_API_VERSION
	.align		4
        /*0000*/ 	.byte	0x04, 0x37
        /*0002*/ 	.short	(.L_51 - .L_50)
.L_50:
        /*0004*/ 	.word	0x00000082


	//----- nvinfo : EIATTR_KPARAM_INFO
	.align		4
.L_51:
        /*0008*/ 	.byte	0x04, 0x17
        /*000a*/ 	.short	(.L_53 - .L_52)
.L_52:
        /*000c*/ 	.word	0x00000000
        /*0010*/ 	.short	0x0004
        /*0012*/ 	.short	0x0020
        /*0014*/ 	.byte	0x00, 0xf5, 0x21, 0x00


	//----- nvinfo : EIATTR_KPARAM_INFO
	.align		4
.L_53:
        /*0018*/ 	.byte	0x04, 0x17
        /*001a*/ 	.short	(.L_55 - .L_54)
.L_54:
        /*001c*/ 	.word	0x00000000
        /*0020*/ 	.short	0x0003
        /*0022*/ 	.short	0x0018
        /*0024*/ 	.byte	0x00, 0xf5, 0x21, 0x00


	//----- nvinfo : EIATTR_KPARAM_INFO
	.align		4
.L_55:
        /*0028*/ 	.byte	0x04, 0x17
        /*002a*/ 	.short	(.L_57 - .L_56)
.L_56:
        /*002c*/ 	.word	0x00000000
        /*0030*/ 	.short	0x0002
        /*0032*/ 	.short	0x0010
        /*0034*/ 	.byte	0x00, 0xf5, 0x21, 0x00


	//----- nvinfo : EIATTR_KPARAM_INFO
	.align		4
.L_57:
        /*0038*/ 	.byte	0x04, 0x17
        /*003a*/ 	.short	(.L_59 - .L_58)
.L_58:
        /*003c*/ 	.word	0x00000000
        /*0040*/ 	.short	0x0001
        /*0042*/ 	.short	0x0008
        /*0044*/ 	.byte	0x00, 0xf5, 0x21, 0x00


	//----- nvinfo : EIATTR_KPARAM_INFO
	.align		4
.L_59:
        /*0048*/ 	.byte	0x04, 0x17
        /*004a*/ 	.short	(.L_61 - .L_60)
.L_60:
        /*004c*/ 	.word	0x00000000
        /*0050*/ 	.short	0x0000
        /*0052*/ 	.short	0x0000
        /*0054*/ 	.byte	0x00, 0xf0, 0x11, 0x00


	//----- nvinfo : EIATTR_SPARSE_MMA_MASK
	.align		4
.L_61:
        /*0058*/ 	.byte	0x03, 0x50
        /*005a*/ 	.short	0x0000


	//----- nvinfo : EIATTR_MAXREG_COUNT
	.align		4
        /*005c*/ 	.byte	0x03, 0x1b
        /*005e*/ 	.short	0x00ff


	//----- nvinfo : EIATTR_MERCURY_ISA_VERSION
	.align		4
        /*0060*/ 	.byte	0x03, 0x5f
        /*0062*/ 	.short	0x0101


	//----- nvinfo : EIATTR_VRC_CTA_INIT_COUNT
	.align		4
        /*0064*/ 	.byte	0x02, 0x4a
	.zero		1
	.zero		1


	//----- nvinfo : EIATTR_EXIT_INSTR_OFFSETS
	.align		4
        /*0068*/ 	.byte	0x04, 0x1c
        /*006a*/ 	.short	(.L_63 - .L_62)


	//   ....[0]....
.L_62:
        /*006c*/ 	.word	0x00000110


	//   ....[1]....
        /*0070*/ 	.word	0x00000310


	//----- nvinfo : EIATTR_CBANK_PARAM_SIZE
	.align		4
.L_63:
        /*0074*/ 	.byte	0x03, 0x19
        /*0076*/ 	.short	0x0028


	//----- nvinfo : EIATTR_PARAM_CBANK
	.align		4
        /*0078*/ 	.byte	0x04, 0x0a
        /*007a*/ 	.short	(.L_65 - .L_64)
	.align		4
.L_64:
        /*007c*/ 	.word	index@(.nv.constant0._Z14check_solutioniPfPKfS1_S_)
        /*0080*/ 	.short	0x0380
        /*0082*/ 	.short	0x0028


	//----- nvinfo : EIATTR_SW_WAR
	.align		4
.L_65:
        /*0084*/ 	.byte	0x04, 0x36
        /*0086*/ 	.short	(.L_67 - .L_66)
.L_66:
        /*0088*/ 	.word	0x00000008
.L_67:


//--------------------- .nv.info._Z8update_piPKfPff --------------------------
	.section	.nv.info._Z8update_piPKfPff,"",@"SHT_CUDA_INFO"
	.sectionflags	@""
	.align	4


	//----- nvinfo : EIATTR_CUDA_API_VERSION
	.align		4
        /*0000*/ 	.byte	0x04, 0x37
        /*0002*/ 	.short	(.L_69 - .L_68)
.L_68:
        /*0004*/ 	.word	0x00000082


	//----- nvinfo : EIATTR_KPARAM_INFO
	.align		4
.L_69:
        /*0008*/ 	.byte	0x04, 0x17
        /*000a*/ 	.short	(.L_71 - .L_70)
.L_70:
        /*000c*/ 	.word	0x00000000
        /*0010*/ 	.short	0x0003
        /*0012*/ 	.short	0x0018
        /*0014*/ 	.byte	0x00, 0xf0, 0x11, 0x00


	//----- nvinfo : EIATTR_KPARAM_INFO
	.align		4
.L_71:
        /*0018*/ 	.byte	0x04, 0x17
        /*001a*/ 	.short	(.L_73 - .L_72)
.L_72:
        /*001c*/ 	.word	0x00000000
        /*0020*/ 	.short	0x0002
        /*0022*/ 	.short	0x0010
        /*0024*/ 	.byte	0x00, 0xf5, 0x21, 0x00


	//----- nvinfo : EIATTR_KPARAM_INFO
	.align		4
.L_73:
        /*0028*/ 	.byte	0x04, 0x17
        /*002a*/ 	.short	(.L_75 - .L_74)
.L_74:
        /*002c*/ 	.word	0x00000000
        /*0030*/ 	.short	0x0001
        /*0032*/ 	.short	0x0008
        /*0034*/ 	.byte	0x00, 0xf5, 0x21, 0x00


	//----- nvinfo : EIATTR_KPARAM_INFO
	.align		4
.L_75:
        /*0038*/ 	.byte	0x04, 0x17
        /*003a*/ 	.short	(.L_77 - .L_76)
.L_76:
        /*003c*/ 	.word	0x00000000
        /*0040*/ 	.short	0x0000
        /*0042*/ 	.short	0x0000
        /*0044*/ 	.byte	0x00, 0xf0, 0x11, 0x00


	//----- nvinfo : EIATTR_SPARSE_MMA_MASK
	.align		4
.L_77:
        /*0048*/ 	.byte	0x03, 0x50
        /*004a*/ 	.short	0x0000


	//----- nvinfo : EIATTR_MAXREG_COUNT
	.align		4
        /*004c*/ 	.byte	0x03, 0x1b
        /*004e*/ 	.short	0x00ff


	//----- nvinfo : EIATTR_MERCURY_ISA_VERSION
	.align		4
        /*0050*/ 	.byte	0x03, 0x5f
        /*0052*/ 	.short	0x0101


	//----- nvinfo : EIATTR_VRC_CTA_INIT_COUNT
	.align		4
        /*0054*/ 	.byte	0x02, 0x4a
	.zero		1
	.zero		1


	//----- nvinfo : EIATTR_EXIT_INSTR_OFFSETS
	.align		4
        /*0058*/ 	.byte	0x04, 0x1c
        /*005a*/ 	.short	(.L_79 - .L_78)


	//   ....[0]....
.L_78:
        /*005c*/ 	.word	0x00000090


	//   ....[1]....
        /*0060*/ 	.word	0x000003a0


	//   ....[2]....
        /*0064*/ 	.word	0x00000580


	//----- nvinfo : EIATTR_CRS_STACK_SIZE
	.align		4
.L_79:
        /*0068*/ 	.byte	0x04, 0x1e
        /*006a*/ 	.short	(.L_81 - .L_80)
.L_80:
        /*006c*/ 	.word	0x00000000


	//----- nvinfo : EIATTR_CBANK_PARAM_SIZE
	.align		4
.L_81:
        /*0070*/ 	.byte	0x03, 0x19
        /*0072*/ 	.short	0x001c


	//----- nvinfo : EIATTR_PARAM_CBANK
	.align		4
        /*0074*/ 	.byte	0x04, 0x0a
        /*0076*/ 	.short	(.L_83 - .L_82)
	.align		4
.L_82:
        /*0078*/ 	.word	index@(.nv.constant0._Z8update_piPKfPff)
        /*007c*/ 	.short	0x0380
        /*007e*/ 	.short	0x001c


	//----- nvinfo : EIATTR_SW_WAR
	.align		4
.L_83:
        /*0080*/ 	.byte	0x04, 0x36
        /*0082*/ 	.short	(.L_85 - .L_84)
.L_84:
        /*0084*/ 	.word	0x00000008
.L_85:


//--------------------- .nv.info._Z8update_riPfPKff --------------------------
	.section	.nv.info._Z8update_riPfPKff,"",@"SHT_CUDA_INFO"
	.sectionflags	@""
	.align	4


	//----- nvinfo : EIATTR_CUDA_API_VERSION
	.align		4
        /*0000*/ 	.byte	0x04, 0x37
        /*0002*/ 	.short	(.L_87 - .L_86)
.L_86:
        /*0004*/ 	.word	0x00000082


	//----- nvinfo : EIATTR_KPARAM_INFO
	.align		4
.L_87:
        /*0008*/ 	.byte	0x04, 0x17
        /*000a*/ 	.short	(.L_89 - .L_88)
.L_88:
        /*000c*/ 	.word	0x00000000
        /*0010*/ 	.short	0x0003
        /*0012*/ 	.short	0x0018
        /*0014*/ 	.byte	0x00, 0xf0, 0x11, 0x00


	//----- nvinfo : EIATTR_KPARAM_INFO
	.align		4
.L_89:
        /*0018*/ 	.byte	0x04, 0x17
        /*001a*/ 	.short	(.L_91 - .L_90)
.L_90:
        /*001c*/ 	.word	0x00000000
        /*0020*/ 	.short	0x0002
        /*0022*/ 	.short	0x0010
        /*0024*/ 	.byte	0x00, 0xf5, 0x21, 0x00


	//----- nvinfo : EIATTR_KPARAM_INFO
	.align		4
.L_91:
        /*0028*/ 	.byte	0x04, 0x17
        /*002a*/ 	.short	(.L_93 - .L_92)
.L_92:
        /*002c*/ 	.word	0x00000000
        /*0030*/ 	.short	0x0001
        /*0032*/ 	.short	0x0008
        /*0034*/ 	.byte	0x00, 0xf5, 0x21, 0x00


	//----- nvinfo : EIATTR_KPARAM_INFO
	.align		4
.L_93:
        /*0038*/ 	.byte	0x04, 0x17
        /*003a*/ 	.short	(.L_95 - .L_94)
.L_94:
        /*003c*/ 	.word	0x00000000
        /*0040*/ 	.short	0x0000
        /*0042*/ 	.short	0x0000
        /*0044*/ 	.byte	0x00, 0xf0, 0x11, 0x00


	//----- nvinfo : EIATTR_SPARSE_MMA_MASK
	.align		4
.L_95:
        /*0048*/ 	.byte	0x03, 0x50
        /*004a*/ 	.short	0x0000


	//----- nvinfo : EIATTR_MAXREG_COUNT
	.align		4
        /*004c*/ 	.byte	0x03, 0x1b
        /*004e*/ 	.short	0x00ff


	//----- nvinfo : EIATTR_MERCURY_ISA_VERSION
	.align		4
        /*0050*/ 	.byte	0x03, 0x5f
        /*0052*/ 	.short	0x0101


	//----- nvinfo : EIATTR_VRC_CTA_INIT_COUNT
	.align		4
        /*0054*/ 	.byte	0x02, 0x4a
	.zero		1
	.zero		1


	//----- nvinfo : EIATTR_EXIT_INSTR_OFFSETS
	.align		4
        /*0058*/ 	.byte	0x04, 0x1c
        /*005a*/ 	.short	(.L_97 - .L_96)


	//   ....[0]....
.L_96:
        /*005c*/ 	.word	0x00000090


	//   ....[1]....
        /*0060*/ 	.word	0x000003a0


	//   ....[2]....
        /*0064*/ 	.word	0x00000580


	//----- nvinfo : EIATTR_CRS_STACK_SIZE
	.align		4
.L_97:
        /*0068*/ 	.byte	0x04, 0x1e
        /*006a*/ 	.short	(.L_99 - .L_98)
.L_98:
        /*006c*/ 	.word	0x00000000


	//----- nvinfo : EIATTR_CBANK_PARAM_SIZE
	.align		4
.L_99:
        /*0070*/ 	.byte	0x03, 0x19
        /*0072*/ 	.short	0x001c


	//----- nvinfo : EIATTR_PARAM_CBANK
	.align		4
        /*0074*/ 	.byte	0x04, 0x0a
        /*0076*/ 	.short	(.L_101 - .L_100)
	.align		4
.L_100:
        /*0078*/ 	.word	index@(.nv.constant0._Z8update_riPfPKff)
        /*007c*/ 	.short	0x0380
        /*007e*/ 	.short	0x001c


	//----- nvinfo : EIATTR_SW_WAR
	.align		4
.L_101:
        /*0080*/ 	.byte	0x04, 0x36
        /*0082*/ 	.short	(.L_103 - .L_102)
.L_102:
        /*0084*/ 	.word	0x00000008
.L_103:


//--------------------- .nv.info._Z8update_xiPfPKff --------------------------
	.section	.nv.info._Z8update_xiPfPKff,"",@"SHT_CUDA_INFO"
	.sectionflags	@""
	.align	4


	//----- nvinfo : EIATTR_CUDA_API_VERSION
	.align		4
        /*0000*/ 	.byte	0x04, 0x37
        /*0002*/ 	.short	(.L_105 - .L_104)
.L_104:
        /*0004*/ 	.word	0x00000082


	//----- nvinfo : EIATTR_KPARAM_INFO
	.align		4
.L_105:
        /*0008*/ 	.byte	0x04, 0x17
        /*000a*/ 	.short	(.L_107 - .L_106)
.L_106:
        /*000c*/ 	.word	0x00000000
        /*0010*/ 	.short	0x0003
        /*0012*/ 	.short	0x0018
        /*0014*/ 	.byte	0x00, 0xf0, 0x11, 0x00


	//----- nvinfo : EIATTR_KPARAM_INFO
	.align		4
.L_107:
        /*0018*/ 	.byte	0x04, 0x17
        /*001a*/ 	.short	(.L_109 - .L_108)
.L_108:
        /*001c*/ 	.word	0x00000000
        /*0020*/ 	.short	0x0002
        /*0022*/ 	.short	0x0010
        /*0024*/ 	.byte	0x00, 0xf5, 0x21, 0x00


	//----- nvinfo : EIATTR_KPARAM_INFO
	.align		4
.L_109:
        /*0028*/ 	.byte	0x04, 0x17
        /*002a*/ 	.short	(.L_111 - .L_110)
.L_110:
        /*002c*/ 	.word	0x00000000
        /*0030*/ 	.short	0x0001
        /*0032*/ 	.short	0x0008
        /*0034*/ 	.byte	0x00, 0xf5, 0x21, 0x00


	//----- nvinfo : EIATTR_KPARAM_INFO
	.align		4
.L_111:
        /*0038*/ 	.byte	0x04, 0x17
        /*003a*/ 	.short	(.L_113 - .L_112)
.L_112:
        /*003c*/ 	.word	0x00000000
        /*0040*/ 	.short	0x0000
        /*0042*/ 	.short	0x0000
        /*0044*/ 	.byte	0x00, 0xf0, 0x11, 0x00


	//----- nvinfo : EIATTR_SPARSE_MMA_MASK
	.align		4
.L_113:
        /*0048*/ 	.byte	0x03, 0x50
        /*004a*/ 	.short	0x0000


	//----- nvinfo : EIATTR_MAXREG_COUNT
	.align		4
        /*004c*/ 	.byte	0x03, 0x1b
        /*004e*/ 	.short	0x00ff


	//----- nvinfo : EIATTR_MERCURY_ISA_VERSION
	.align		4
        /*0050*/ 	.byte	0x03, 0x5f
        /*0052*/ 	.short	0x0101


	//----- nvinfo : EIATTR_VRC_CTA_INIT_COUNT
	.align		4
        /*0054*/ 	.byte	0x02, 0x4a
	.zero		1
	.zero		1


	//----- nvinfo : EIATTR_EXIT_INSTR_OFFSETS
	.align		4
        /*0058*/ 	.byte	0x04, 0x1c
        /*005a*/ 	.short	(.L_115 - .L_114)


	//   ....[0]....
.L_114:
        /*005c*/ 	.word	0x00000090


	//   ....[1]....
        /*0060*/ 	.word	0x000003a0


	//   ....[2]....
        /*0064*/ 	.word	0x00000580


	//----- nvinfo : EIATTR_CRS_STACK_SIZE
	.align		4
.L_115:
        /*0068*/ 	.byte	0x04, 0x1e
        /*006a*/ 	.short	(.L_117 - .L_116)
.L_116:
        /*006c*/ 	.word	0x00000000


	//----- nvinfo : EIATTR_CBANK_PARAM_SIZE
	.align		4
.L_117:
        /*0070*/ 	.byte	0x03, 0x19
        /*0072*/ 	.short	0x001c


	//----- nvinfo : EIATTR_PARAM_CBANK
	.align		4
        /*0074*/ 	.byte	0x04, 0x0a
        /*0076*/ 	.short	(.L_119 - .L_118)
	.align		4
.L_118:
        /*0078*/ 	.word	index@(.nv.constant0._Z8update_xiPfPKff)
        /*007c*/ 	.short	0x0380
        /*007e*/ 	.short	0x001c


	//----- nvinfo : EIATTR_SW_WAR
	.align		4
.L_119:
        /*0080*/ 	.byte	0x04, 0x36
        /*0082*/ 	.short	(.L_121 - .L_120)
.L_120:
        /*0084*/ 	.word	0x00000008
.L_121:


//--------------------- .nv.info._Z15reductionKerneliPfS_S_ --------------------------
	.section	.nv.info._Z15reductionKerneliPfS_S_,"",@"SHT_CUDA_INFO"
	.sectionflags	@""
	.align	4


	//----- nvinfo : EIATTR_CUDA_API_VERSION
	.align		4
        /*0000*/ 	.byte	0x04, 0x37
        /*0002*/ 	.short	(.L_123 - .L_122)
.L_122:
        /*0004*/ 	.word	0x00000082


	//----- nvinfo : EIATTR_KPARAM_INFO
	.align		4
.L_123:
        /*0008*/ 	.byte	0x04, 0x17
        /*000a*/ 	.short	(.L_125 - .L_124)
.L_124:
        /*000c*/ 	.word	0x00000000
        /*0010*/ 	.short	0x0003
        /*0012*/ 	.short	0x0018
        /*0014*/ 	.byte	0x00, 0xf5, 0x21, 0x00


	//----- nvinfo : EIATTR_KPARAM_INFO
	.align		4
.L_125:
        /*0018*/ 	.byte	0x04, 0x17
        /*001a*/ 	.short	(.L_127 - .L_126)
.L_126:
        /*001c*/ 	.word	0x00000000
        /*0020*/ 	.short	0x0002
        /*0022*/ 	.short	0x0010
        /*0024*/ 	.byte	0x00, 0xf5, 0x21, 0x00


	//----- nvinfo : EIATTR_KPARAM_INFO
	.align		4
.L_127:
        /*0028*/ 	.byte	0x04, 0x17
        /*002a*/ 	.short	(.L_129 - .L_128)
.L_128:
        /*002c*/ 	.word	0x00000000
        /*0030*/ 	.short	0x0001
        /*0032*/ 	.short	0x0008
        /*0034*/ 	.byte	0x00, 0xf5, 0x21, 0x00


	//----- nvinfo : EIATTR_KPARAM_INFO
	.align		4
.L_129:
        /*0038*/ 	.byte	0x04, 0x17
        /*003a*/ 	.short	(.L_131 - .L_130)
.L_130:
        /*003c*/ 	.word	0x00000000
        /*0040*/ 	.short	0x0000
        /*0042*/ 	.short	0x0000
        /*0044*/ 	.byte	0x00, 0xf0, 0x11, 0x00


	//----- nvinfo : EIATTR_SPARSE_MMA_MASK
	.align		4
.L_131:
        /*0048*/ 	.byte	0x03, 0x50
        /*004a*/ 	.short	0x0000


	//----- nvinfo : EIATTR_MAXREG_COUNT
	.align		4
        /*004c*/ 	.byte	0x03, 0x1b
        /*004e*/ 	.short	0x00ff


	//----- nvinfo : EIATTR_MERCURY_ISA_VERSION
	.align		4
        /*0050*/ 	.byte	0x03, 0x5f
        /*0052*/ 	.short	0x0101


	//----- nvinfo : EIATTR_COOP_GROUP_MASK_REGIDS
	.align		4
        /*0054*/ 	.byte	0x04, 0x29
        /*0056*/ 	.short	(.L_133 - .L_132)


	//   ....[0]....
.L_132:
        /*0058*/ 	.word	0xffffffff


	//   ....[1]....
        /*005c*/ 	.word	0xffffffff


	//   ....[2]....
        /*0060*/ 	.word	0xffffffff


	//   ....[3]....
        /*0064*/ 	.word	0xffffffff


	//   ....[4]....
        /*0068*/ 	.word	0xffffffff


	//----- nvinfo : EIATTR_COOP_GROUP_INSTR_OFFSETS
	.align		4
.L_133:
        /*006c*/ 	.byte	0x04, 0x28
        /*006e*/ 	.short	(.L_135 - .L_134)


	//   ....[0]....
.L_134:
        /*0070*/ 	.word	0x00000af0


	//   ....[1]....
        /*0074*/ 	.word	0x00000b20


	//   ....[2]....
        /*0078*/ 	.word	0x00000b40


	//   ....[3]....
        /*007c*/ 	.word	0x00000b60


	//   ....[4]....
        /*0080*/ 	.word	0x00000b80


	//----- nvinfo : EIATTR_VRC_CTA_INIT_COUNT
	.align		4
.L_135:
        /*0084*/ 	.byte	0x02, 0x4a
	.zero		1
	.zero		1


	//----- nvinfo : EIATTR_EXIT_INSTR_OFFSETS
	.align		4
        /*0088*/ 	.byte	0x04, 0x1c
        /*008a*/ 	.short	(.L_137 - .L_136)


	//   ....[0]....
.L_136:
        /*008c*/ 	.word	0x000000b0


	//   ....[1]....
        /*0090*/ 	.word	0x00000b90


	//   ....[2]....
        /*0094*/ 	.word	0x00000be0


	//----- nvinfo : EIATTR_CRS_STACK_SIZE
	.align		4
.L_137:
        /*0098*/ 	.byte	0x04, 0x1e
        /*009a*/ 	.short	(.L_139 - .L_138)
.L_138:
        /*009c*/ 	.word	0x00000000


	//----- nvinfo : EIATTR_CBANK_PARAM_SIZE
	.align		4
.L_139:
        /*00a0*/ 	.byte	0x03, 0x19
        /*00a2*/ 	.short	0x0020


	//----- nvinfo : EIATTR_PARAM_CBANK
	.align		4
        /*00a4*/ 	.byte	0x04, 0x0a
        /*00a6*/ 	.short	(.L_141 - .L_140)
	.align		4
.L_140:
        /*00a8*/ 	.word	index@(.nv.constant0._Z15reductionKerneliPfS_S_)
        /*00ac*/ 	.short	0x0380
        /*00ae*/ 	.short	0x0020


	//----- nvinfo : EIATTR_SW_WAR
	.align		4
.L_141:
        /*00b0*/ 	.byte	0x04, 0x36
        /*00b2*/ 	.short	(.L_143 - .L_142)
.L_142:
        /*00b4*/ 	.word	0x00000008
.L_143:


//--------------------- .nv.callgraph             --------------------------
	.section	.nv.callgraph,"",@"SHT_CUDA_CALLGRAPH"
	.align	4
	.sectionentsize	8
	.align		4
        /*0000*/ 	.word	0x00000000
	.align		4
        /*0004*/ 	.word	0xffffffff
	.align		4
        /*0008*/ 	.word	0x00000000
	.align		4
        /*000c*/ 	.word	0xfffffffe
	.align		4
        /*0010*/ 	.word	0x00000000
	.align		4
        /*0014*/ 	.word	0xfffffffd
	.align		4
        /*0018*/ 	.word	0x00000000
	.align		4
        /*001c*/ 	.word	0xfffffffc


//--------------------- .text._Z10compute_ApiPfS_ --------------------------
	.section	.text._Z10compute_ApiPfS_,"ax",@progbits
	.align	128
        .global         _Z10compute_ApiPfS_
        .type           _Z10compute_ApiPfS_,@function
        .size           _Z10compute_ApiPfS_,(.L_x_28 - _Z10compute_ApiPfS_)
        .other          _Z10compute_ApiPfS_,@"STO_CUDA_ENTRY STV_DEFAULT"
_Z10compute_ApiPfS_:
.text._Z10compute_ApiPfS_:
[----:B------:R-:W-:Y:S01]  /*0000*/  LDC R1, c[0x0][0x37c] ;  /* 0x0000df00ff017b82 */ /* 0x000fe20000000800 */
[----:B------:R-:W0:Y:S07]  /*0010*/  S2R R3, SR_TID.X ;  /* 0x0000000000037919 */ /* 0x000e2e0000002100 */
[----:B------:R-:W0:Y:S01]  /*0020*/  S2UR UR4, SR_CTAID.X ;  /* 0x00000000000479c3 */ /* 0x000e220000002500 */
[----:B------:R-:W1:Y:S07]  /*0030*/  S2R R2, SR_TID.Y ;  /* 0x0000000000027919 */ /* 0x000e6e0000002200 */
[----:B------:R-:W0:Y:S08]  /*0040*/  LDC R0, c[0x0][0x360] ;  /* 0x0000d800ff007b82 */ /* 0x000e300000000800 */
[----:B------:R-:W1:Y:S08]  /*0050*/  S2UR UR6, SR_CTAID.Y ;  /* 0x00000000000679c3 */ /* 0x000e700000002600 */
[----:B------:R-:W1:Y:S08]  /*0060*/  LDC R7, c[0x0][0x364] ;  /* 0x0000d900ff077b82 */ /* 0x000e700000000800 */
[----:B------:R-:W2:Y:S01]  /*0070*/  LDC R13, c[0x0][0x380] ;  /* 0x0000e000ff0d7b82 */ /* 0x000ea20000000800 */
[----:B0-----:R-:W-:Y:S01]  /*0080*/  IMAD R0, R0, UR4, R3 ;  /* 0x0000000400007c24 */ /* 0x001fe2000f8e0203 */
[----:B------:R-:W0:Y:S04]  /*0090*/  LDCU.64 UR4, c[0x0][0x358] ;  /* 0x00006b00ff0477ac */ /* 0x000e280008000a00 */
[----:B------:R-:W-:-:S02]  /*00a0*/  ISETP.GE.AND P0, PT, R0, 0x1, PT ;  /* 0x000000010000780c */ /* 0x000fc40003f06270 */
[----:B------:R-:W3:Y:S01]  /*00b0*/  LDC.64 R4, c[0x0][0x388] ;  /* 0x0000e200ff047b82 */ /* 0x000ee20000000a00 */
[----:B-1----:R-:W-:-:S05]  /*00c0*/  IMAD R7, R7, UR6, R2 ;  /* 0x0000000607077c24 */ /* 0x002fca000f8e0202 */
[----:B------:R-:W-:-:S05]  /*00d0*/  ISETP.NE.AND P2, PT, R7, RZ, PT ;  /* 0x000000ff0700720c */ /* 0x000fca0003f45270 */
[CC--:B--2---:R-:W-:Y:S01]  /*00e0*/  @P0 IMAD R2, R0.reuse, R13.reuse, -R13 ;  /* 0x0000000d00020224 */ /* 0x0c4fe200078e0a0d */
[CC--:B------:R-:W-:Y:S01]  /*00f0*/  ISETP.GT.AND P1, PT, R0.reuse, R13.reuse, PT ;  /* 0x0000000d0000720c */ /* 0x0c0fe20003f24270 */
[----:B------:R-:W-:-:S03]  /*0100*/  IMAD R11, R0, R13, R7 ;  /* 0x0000000d000b7224 */ /* 0x000fc600078e0207 */
[----:B------:R-:W-:Y:S01]  /*0110*/  @P0 IADD3 R9, PT, PT, R7, R2, RZ ;  /* 0x0000000207090210 */ /* 0x000fe20007ffe0ff */
[----:B---3--:R-:W-:Y:S01]  /*0120*/  IMAD.WIDE R2, R11, 0x4, R4 ;  /* 0x000000040b027825 */ /* 0x008fe200078e0204 */
[----:B------:R-:W-:-:S03]  /*0130*/  ISETP.GT.AND P3, PT, R7, R13, PT ;  /* 0x0000000d0700720c */ /* 0x000fc60003f64270 */
[----:B------:R-:W-:Y:S01]  /*0140*/  @P0 IMAD.WIDE R4, R9, 0x4, R4 ;  /* 0x0000000409040825 */ /* 0x000fe200078e0204 */
[----:B0-----:R-:W2:Y:S01]  /*0150*/  LDG.E R0, desc[UR4][R2.64] ;  /* 0x0000000402007981 */ /* 0x001ea2000c1e1900 */
[----:B------:R-:W0:Y:S02]  /*0160*/  LDC.64 R8, c[0x0][0x390] ;  /* 0x0000e400ff087b82 */ /* 0x000e240000000a00 */
[----:B------:R-:W-:Y:S01]  /*0170*/  @!P1 IMAD.WIDE R6, R13, 0x4, R2 ;  /* 0x000000040d069825 */ /* 0x000fe200078e0202 */
[----:B------:R-:W3:Y:S04]  /*0180*/  @P2 LDG.E R10, desc[UR4][R2.64+-0x4] ;  /* 0xfffffc04020a2981 */ /* 0x000ee8000c1e1900 */
[----:B------:R-:W4:Y:S04]  /*0190*/  @P0 LDG.E R4, desc[UR4][R4.64] ;  /* 0x0000000404040981 */ /* 0x000f28000c1e1900 */
[----:B------:R-:W5:Y:S04]  /*01a0*/  @!P1 LDG.E R6, desc[UR4][R6.64] ;  /* 0x0000000406069981 */ /* 0x000f68000c1e1900 */
[----:B------:R-:W3:Y:S01]  /*01b0*/  @!P3 LDG.E R12, desc[UR4][R2.64+0x4] ;  /* 0x00000404020cb981 */ /* 0x000ee2000c1e1900 */
[----:B0-----:R-:W-:-:S04]  /*01c0*/  IMAD.WIDE R8, R11, 0x4, R8 ;  /* 0x000000040b087825 */ /* 0x001fc800078e0208 */
[----:B--2---:R-:W-:-:S04]  /*01d0*/  FMUL R13, R0, 4 ;  /* 0x40800000000d7820 */ /* 0x004fc80000400000 */
[----:B----4-:R-:W-:-:S04]  /*01e0*/  @P0 FADD R13, R13, -R4 ;  /* 0x800000040d0d0221 */ /* 0x010fc80000000000 */
[----:B-----5:R-:W-:-:S04]  /*01f0*/  @!P1 FADD R13, R13, -R6 ;  /* 0x800000060d0d9221 */ /* 0x020fc80000000000 */
[----:B---3--:R-:W-:-:S04]  /*0200*/  @P2 FADD R13, R13, -R10 ;  /* 0x8000000a0d0d2221 */ /* 0x008fc80000000000 */
[----:B------:R-:W-:-:S05]  /*0210*/  @!P3 FADD R13, R13, -R12 ;  /* 0x8000000c0d0db221 */ /* 0x000fca0000000000 */
[----:B------:R-:W-:Y:S01]  /*0220*/  STG.E desc[UR4][R8.64], R13 ;  /* 0x0000000d08007986 */ /* 0x000fe2000c101904 */
[----:B------:R-:W-:Y:S05]  /*0230*/  EXIT ;  /* 0x000000000000794d */ /* 0x000fea0003800000 */
.L_x_0:
[----:B------:R-:W-:-:S00]  /*0240*/  BRA `(.L_x_0) ;  /* 0xfffffffc00fc7947 */ /* 0x000fc0000383ffff */
[----:B------:R-:W-:-:S00]  /*0250*/  NOP ;  /* 0x0000000000007918 */ /* 0x000fc00000000000 */
        /* <DEDUP_REMOVED lines=10> */
.L_x_28:


//--------------------- .text._Z14check_solutioniPfPKfS1_S_ --------------------------
	.section	.text._Z14check_solutioniPfPKfS1_S_,"ax",@progbits
	.align	128
        .global         _Z14check_solutioniPfPKfS1_S_
        .type           _Z14check_solutioniPfPKfS1_S_,@function
        .size           _Z14check_solutioniPfPKfS1_S_,(.L_x_29 - _Z14check_solutioniPfPKfS1_S_)
        .other          _Z14check_solutioniPfPKfS1_S_,@"STO_CUDA_ENTRY STV_DEFAULT"
_Z14check_solutioniPfPKfS1_S_:
.text._Z14check_solutioniPfPKfS1_S_:
[----:B------:R-:W-:Y:S01]  /*0000*/  LDC R1, c[0x0][0x37c] ;  /* 0x0000df00ff017b82 */ /* 0x000fe20000000800 */
[----:B------:R-:W0:Y:S07]  /*0010*/  S2R R3, SR_TID.X ;  /* 0x0000000000037919 */ /* 0x000e2e0000002100 */
[----:B------:R-:W0:Y:S01]  /*0020*/  LDC R0, c[0x0][0x360] ;  /* 0x0000d800ff007b82 */ /* 0x000e220000000800 */
[----:B------:R-:W1:Y:S07]  /*0030*/  S2R R2, SR_TID.Y ;  /* 0x0000000000027919 */ /* 0x000e6e0000002200 */
[----:B------:R-:W0:Y:S08]  /*0040*/  S2UR UR4, SR_CTAID.X ;  /* 0x00000000000479c3 */ /* 0x000e300000002500 */
[----:B------:R-:W1:Y:S08]  /*0050*/  S2UR UR5, SR_CTAID.Y ;  /* 0x00000000000579c3 */ /* 0x000e700000002600 */
[----:B------:R-:W1:Y:S08]  /*0060*/  LDC R7, c[0x0][0x364] ;  /* 0x0000d900ff077b82 */ /* 0x000e700000000800 */
[----:B------:R-:W2:Y:S01]  /*0070*/  LDC R11, c[0x0][0x380] ;  /* 0x0000e000ff0b7b82 */ /* 0x000ea20000000800 */
[----:B0-----:R-:W-:-:S02]  /*0080*/  IMAD R0, R0, UR4, R3 ;  /* 0x0000000400007c24 */ /* 0x001fc4000f8e0203 */
[----:B-1----:R-:W-:Y:S01]  /*0090*/  IMAD R7, R7, UR5, R2 ;  /* 0x0000000507077c24 */ /* 0x002fe2000f8e0202 */
[----:B------:R-:W0:Y:S04]  /*00a0*/  LDCU.64 UR4, c[0x0][0x358] ;  /* 0x00006b00ff0477ac */ /* 0x000e280008000a00 */
[----:B------:R-:W-:-:S04]  /*00b0*/  VIMNMX R2, PT, PT, R0, R7, !PT ;  /* 0x0000000700027248 */ /* 0x000fc80007fe0100 */
[----:B--2---:R-:W-:-:S13]  /*00c0*/  ISETP.GE.AND P0, PT, R2, R11, PT ;  /* 0x0000000b0200720c */ /* 0x004fda0003f06270 */
[----:B------:R-:W1:Y:S01]  /*00d0*/  @P0 LDC.64 R2, c[0x0][0x388] ;  /* 0x0000e200ff020b82 */ /* 0x000e620000000a00 */
[----:B------:R-:W-:-:S04]  /*00e0*/  @P0 IMAD R5, R0, R11, R7 ;  /* 0x0000000b00050224 */ /* 0x000fc800078e0207 */
[----:B-1----:R-:W-:-:S05]  /*00f0*/  @P0 IMAD.WIDE R2, R5, 0x4, R2 ;  /* 0x0000000405020825 */ /* 0x002fca00078e0202 */
[----:B0-----:R0:W-:Y:S01]  /*0100*/  @P0 STG.E desc[UR4][R2.64], RZ ;  /* 0x000000ff02000986 */ /* 0x0011e2000c101904 */
[----:B------:R-:W-:Y:S05]  /*0110*/  @P0 EXIT ;  /* 0x000000000000094d */ /* 0x000fea0003800000 */
[----:B------:R-:W1:Y:S01]  /*0120*/  LDC.64 R4, c[0x0][0x390] ;  /* 0x0000e400ff047b82 */ /* 0x000e620000000a00 */
[C---:B------:R-:W-:Y:S02]  /*0130*/  ISETP.GE.AND P0, PT, R0.reuse, 0x1, PT ;  /* 0x000000010000780c */ /* 0x040fe40003f06270 */
[----:B------:R-:W-:Y:S02]  /*0140*/  ISETP.GT.AND P1, PT, R0, R11, PT ;  /* 0x0000000b0000720c */ /* 0x000fe40003f24270 */
[----:B------:R-:W-:-:S09]  /*0150*/  ISETP.NE.AND P2, PT, R7, RZ, PT ;  /* 0x000000ff0700720c */ /* 0x000fd20003f45270 */
[CC--:B0-----:R-:W-:Y:S02]  /*0160*/  @P0 IMAD R2, R0.reuse, R11.reuse, -R11 ;  /* 0x0000000b00020224 */ /* 0x0c1fe400078e0a0b */
[----:B------:R-:W-:-:S03]  /*0170*/  IMAD R0, R0, R11, R7 ;  /* 0x0000000b00007224 */ /* 0x000fc600078e0207 */
[C---:B------:R-:W-:Y:S01]  /*0180*/  @P0 IADD3 R9, PT, PT, R7.reuse, R2, RZ ;  /* 0x0000000207090210 */ /* 0x040fe20007ffe0ff */
[----:B-1----:R-:W-:Y:S01]  /*0190*/  IMAD.WIDE R2, R0, 0x4, R4 ;  /* 0x0000000400027825 */ /* 0x002fe200078e0204 */
[----:B------:R-:W-:-:S03]  /*01a0*/  ISETP.GT.U32.AND P3, PT, R7, R11, PT ;  /* 0x0000000b0700720c */ /* 0x000fc60003f64070 */
[----:B------:R-:W-:Y:S01]  /*01b0*/  @P0 IMAD.WIDE.U32 R4, R9, 0x4, R4 ;  /* 0x0000000409040825 */ /* 0x000fe200078e0004 */
[----:B------:R-:W2:Y:S01]  /*01c0*/  LDG.E R12, desc[UR4][R2.64] ;  /* 0x00000004020c7981 */ /* 0x000ea2000c1e1900 */
[----:B------:R-:W0:Y:S02]  /*01d0*/  LDC.64 R8, c[0x0][0x398] ;  /* 0x0000e600ff087b82 */ /* 0x000e240000000a00 */
[----:B------:R-:W-:Y:S01]  /*01e0*/  @!P1 IMAD.WIDE R6, R11, 0x4, R2 ;  /* 0x000000040b069825 */ /* 0x000fe200078e0202 */
[----:B------:R-:W3:Y:S04]  /*01f0*/  @P2 LDG.E R14, desc[UR4][R2.64+-0x4] ;  /* 0xfffffc04020e2981 */ /* 0x000ee8000c1e1900 */
[----:B------:R-:W4:Y:S01]  /*0200*/  @P0 LDG.E R4, desc[UR4][R4.64] ;  /* 0x0000000404040981 */ /* 0x000f22000c1e1900 */
[----:B------:R-:W1:Y:S03]  /*0210*/  LDC.64 R10, c[0x0][0x388] ;  /* 0x0000e200ff0a7b82 */ /* 0x000e660000000a00 */
[----:B------:R-:W5:Y:S04]  /*0220*/  @!P1 LDG.E R6, desc[UR4][R6.64] ;  /* 0x0000000406069981 */ /* 0x000f68000c1e1900 */
[----:B------:R0:W3:Y:S02]  /*0230*/  @!P3 LDG.E R16, desc[UR4][R2.64+0x4] ;  /* 0x000004040210b981 */ /* 0x0000e4000c1e1900 */
[----:B0-----:R-:W0:Y:S01]  /*0240*/  LDC.64 R2, c[0x0][0x3a0] ;  /* 0x0000e800ff027b82 */ /* 0x001e220000000a00 */
[----:B-1----:R-:W-:-:S04]  /*0250*/  IMAD.WIDE R10, R0, 0x4, R10 ;  /* 0x00000004000a7825 */ /* 0x002fc800078e020a */
[----:B--2---:R-:W-:-:S04]  /*0260*/  FMUL R13, R12, 4 ;  /* 0x408000000c0d7820 */ /* 0x004fc80000400000 */
[----:B----4-:R-:W-:-:S04]  /*0270*/  @P0 FADD R13, R13, -R4 ;  /* 0x800000040d0d0221 */ /* 0x010fc80000000000 */
[----:B-----5:R-:W-:-:S04]  /*0280*/  @!P1 FADD R13, R13, -R6 ;  /* 0x800000060d0d9221 */ /* 0x020fc80000000000 */
[----:B---3--:R-:W-:Y:S01]  /*0290*/  @P2 FADD R13, R13, -R14 ;  /* 0x8000000e0d0d2221 */ /* 0x008fe20000000000 */
[----:B------:R-:W-:-:S04]  /*02a0*/  IMAD.WIDE R4, R0, 0x4, R8 ;  /* 0x0000000400047825 */ /* 0x000fc800078e0208 */
[----:B------:R-:W-:-:S05]  /*02b0*/  @!P3 FADD R13, R13, -R16 ;  /* 0x800000100d0db221 */ /* 0x000fca0000000000 */
[----:B------:R-:W-:Y:S04]  /*02c0*/  STG.E desc[UR4][R10.64], R13 ;  /* 0x0000000d0a007986 */ /* 0x000fe8000c101904 */
[----:B------:R-:W2:Y:S01]  /*02d0*/  LDG.E R4, desc[UR4][R4.64] ;  /* 0x0000000404047981 */ /* 0x000ea2000c1e1900 */
[----:B0-----:R-:W-:-:S04]  /*02e0*/  IMAD.WIDE R2, R0, 0x4, R2 ;  /* 0x0000000400027825 */ /* 0x001fc800078e0202 */
[----:B--2---:R-:W-:-:S05]  /*02f0*/  FADD R7, R4, -R13 ;  /* 0x8000000d04077221 */ /* 0x004fca0000000000 */
[----:B------:R-:W-:Y:S01]  /*0300*/  STG.E desc[UR4][R2.64], R7 ;  /* 0x0000000702007986 */ /* 0x000fe2000c101904 */
[----:B------:R-:W-:Y:S05]  /*0310*/  EXIT ;  /* 0x000000000000794d */ /* 0x000fea0003800000 */
.L_x_1:
        /* <DEDUP_REMOVED lines=14> */
.L_x_29:


//--------------------- .text._Z8update_piPKfPff  --------------------------
	.section	.text._Z8update_piPKfPff,"ax",@progbits
	.align	128
        .global         _Z8update_piPKfPff
        .type           _Z8update_piPKfPff,@function
        .size           _Z8update_piPKfPff,(.L_x_30 - _Z8update_piPKfPff)
        .other          _Z8update_piPKfPff,@"STO_CUDA_ENTRY STV_DEFAULT"
_Z8update_piPKfPff:
.text._Z8update_piPKfPff:
[----:B------:R-:W-:Y:S01]  /*0000*/  LDC R1, c[0x0][0x37c] ;  /* 0x0000df00ff017b82 */ /* 0x000fe20000000800 */
[----:B------:R-:W0:Y:S07]  /*0010*/  S2R R3, SR_TID.X ;  /* 0x0000000000037919 */ /* 0x000e2e0000002100 */
[----:B------:R-:W0:Y:S01]  /*0020*/  S2UR UR4, SR_CTAID.X ;  /* 0x00000000000479c3 */ /* 0x000e220000002500 */
[----:B------:R-:W1:Y:S07]  /*0030*/  LDCU UR6, c[0x0][0x380] ;  /* 0x00007000ff0677ac */ /* 0x000e6e0008000800 */
[----:B------:R-:W0:Y:S01]  /*0040*/  LDC R0, c[0x0][0x360] ;  /* 0x0000d800ff007b82 */ /* 0x000e220000000800 */
[----:B------:R-:W2:Y:S01]  /*0050*/  LDCU UR5, c[0x0][0x370] ;  /* 0x00006e00ff0577ac */ /* 0x000ea20008000800 */
[----:B0-----:R-:W-:-:S02]  /*0060*/  IMAD R3, R0, UR4, R3 ;  /* 0x0000000400037c24 */ /* 0x001fc4000f8e0203 */
[----:B--2---:R-:W-:-:S03]  /*0070*/  IMAD R0, R0, UR5, RZ ;  /* 0x0000000500007c24 */ /* 0x004fc6000f8e02ff */
[----:B-1----:R-:W-:-:S13]  /*0080*/  ISETP.GE.AND P0, PT, R3, UR6, PT ;  /* 0x0000000603007c0c */ /* 0x002fda000bf06270 */
[----:B------:R-:W-:Y:S05]  /*0090*/  @P0 EXIT ;  /* 0x000000000000094d */ /* 0x000fea0003800000 */
[----:B------:R-:W0:Y:S01]  /*00a0*/  I2F.U32.RP R8, R0 ;  /* 0x0000000000087306 */ /* 0x000e220000209000 */
[C---:B------:R-:W-:Y:S01]  /*00b0*/  IMAD.IADD R2, R0.reuse, 0x1, R3 ;  /* 0x0000000100027824 */ /* 0x040fe200078e0203 */
[----:B------:R-:W-:Y:S01]  /*00c0*/  IADD3 R9, PT, PT, RZ, -R0, RZ ;  /* 0x80000000ff097210 */ /* 0x000fe20007ffe0ff */
[----:B------:R-:W1:Y:S01]  /*00d0*/  LDCU UR8, c[0x0][0x398] ;  /* 0x00007300ff0877ac */ /* 0x000e620008000800 */
[----:B------:R-:W-:Y:S01]  /*00e0*/  ISETP.NE.U32.AND P2, PT, R0, RZ, PT ;  /* 0x000000ff0000720c */ /* 0x000fe20003f45070 */
[----:B------:R-:W-:Y:S01]  /*00f0*/  BSSY.RECONVERGENT B0, `(.L_x_2) ;  /* 0x000002a000007945 */ /* 0x000fe20003800200 */
[C---:B------:R-:W-:Y:S01]  /*0100*/  ISETP.GE.AND P0, PT, R2.reuse, UR6, PT ;  /* 0x0000000602007c0c */ /* 0x040fe2000bf06270 */
[----:B------:R-:W2:Y:S01]  /*0110*/  LDCU.64 UR4, c[0x0][0x358] ;  /* 0x00006b00ff0477ac */ /* 0x000ea20008000a00 */
[----:B------:R-:W-:Y:S02]  /*0120*/  VIMNMX R7, PT, PT, R2, UR6, !PT ;  /* 0x0000000602077c48 */ /* 0x000fe4000ffe0100 */
[----:B------:R-:W-:Y:S01]  /*0130*/  SEL R6, RZ, 0x1, P0 ;  /* 0x00000001ff067807 */ /* 0x000fe20000000000 */
[----:B------:R-:W3:Y:S03]  /*0140*/  LDCU UR7, c[0x0][0x398] ;  /* 0x00007300ff0777ac */ /* 0x000ee60008000800 */
[----:B------:R-:W-:Y:S01]  /*0150*/  IADD3 R7, PT, PT, R7, -R2, -R6 ;  /* 0x8000000207077210 */ /* 0x000fe20007ffe806 */
[----:B0-----:R-:W0:Y:S02]  /*0160*/  MUFU.RCP R8, R8 ;  /* 0x0000000800087308 */ /* 0x001e240000001000 */
[----:B0-----:R-:W-:-:S06]  /*0170*/  IADD3 R4, PT, PT, R8, 0xffffffe, RZ ;  /* 0x0ffffffe08047810 */ /* 0x001fcc0007ffe0ff */
[----:B------:R0:W4:Y:S02]  /*0180*/  F2I.FTZ.U32.TRUNC.NTZ R5, R4 ;  /* 0x0000000400057305 */ /* 0x000124000021f000 */
[----:B0-----:R-:W-:Y:S02]  /*0190*/  HFMA2 R4, -RZ, RZ, 0, 0 ;  /* 0x00000000ff047431 */ /* 0x001fe400000001ff */
[----:B----4-:R-:W-:-:S04]  /*01a0*/  IMAD R9, R9, R5, RZ ;  /* 0x0000000509097224 */ /* 0x010fc800078e02ff */
[----:B------:R-:W-:-:S06]  /*01b0*/  IMAD.HI.U32 R8, R5, R9, R4 ;  /* 0x0000000905087227 */ /* 0x000fcc00078e0004 */
[----:B------:R-:W-:-:S05]  /*01c0*/  IMAD.HI.U32 R5, R8, R7, RZ ;  /* 0x0000000708057227 */ /* 0x000fca00078e00ff */
[----:B------:R-:W-:-:S05]  /*01d0*/  IADD3 R2, PT, PT, -R5, RZ, RZ ;  /* 0x000000ff05027210 */ /* 0x000fca0007ffe1ff */
[----:B------:R-:W-:-:S05]  /*01e0*/  IMAD R7, R0, R2, R7 ;  /* 0x0000000200077224 */ /* 0x000fca00078e0207 */
[----:B------:R-:W-:-:S13]  /*01f0*/  ISETP.GE.U32.AND P0, PT, R7, R0, PT ;  /* 0x000000000700720c */ /* 0x000fda0003f06070 */
[----:B------:R-:W-:Y:S01]  /*0200*/  @P0 IMAD.IADD R7, R7, 0x1, -R0 ;  /* 0x0000000107070824 */ /* 0x000fe200078e0a00 */
[----:B------:R-:W-:-:S04]  /*0210*/  @P0 IADD3 R5, PT, PT, R5, 0x1, RZ ;  /* 0x0000000105050810 */ /* 0x000fc80007ffe0ff */
[----:B------:R-:W-:-:S13]  /*0220*/  ISETP.GE.U32.AND P1, PT, R7, R0, PT ;  /* 0x000000000700720c */ /* 0x000fda0003f26070 */
[----:B------:R-:W-:Y:S02]  /*0230*/  @P1 IADD3 R5, PT, PT, R5, 0x1, RZ ;  /* 0x0000000105051810 */ /* 0x000fe40007ffe0ff */
[----:B------:R-:W-:-:S05]  /*0240*/  @!P2 LOP3.LUT R5, RZ, R0, RZ, 0x33, !PT ;  /* 0x00000000ff05a212 */ /* 0x000fca00078e33ff */
[----:B------:R-:W-:-:S05]  /*0250*/  IMAD.IADD R2, R6, 0x1, R5 ;  /* 0x0000000106027824 */ /* 0x000fca00078e0205 */
[C---:B------:R-:W-:Y:S02]  /*0260*/  LOP3.LUT R4, R2.reuse, 0x3, RZ, 0xc0, !PT ;  /* 0x0000000302047812 */ /* 0x040fe400078ec0ff */
[----:B------:R-:W-:Y:S02]  /*0270*/  ISETP.GE.U32.AND P1, PT, R2, 0x3, PT ;  /* 0x000000030200780c */ /* 0x000fe40003f26070 */
[----:B------:R-:W-:-:S13]  /*0280*/  ISETP.NE.AND P0, PT, R4, 0x3, PT ;  /* 0x000000030400780c */ /* 0x000fda0003f05270 */
[----:B-123--:R-:W-:Y:S05]  /*0290*/  @!P0 BRA `(.L_x_3) ;  /* 0x00000000003c8947 */ /* 0x00efea0003800000 */
[----:B------:R-:W0:Y:S01]  /*02a0*/  LDC.64 R8, c[0x0][0x390] ;  /* 0x0000e400ff087b82 */ /* 0x000e220000000a00 */
[----:B------:R-:W-:-:S04]  /*02b0*/  IADD3 R2, PT, PT, R2, 0x1, RZ ;  /* 0x0000000102027810 */ /* 0x000fc80007ffe0ff */
[----:B------:R-:W-:-:S03]  /*02c0*/  LOP3.LUT R2, R2, 0x3, RZ, 0xc0, !PT ;  /* 0x0000000302027812 */ /* 0x000fc600078ec0ff */
[----:B------:R-:W1:Y:S01]  /*02d0*/  LDC.64 R10, c[0x0][0x388] ;  /* 0x0000e200ff0a7b82 */ /* 0x000e620000000a00 */
[----:B------:R-:W-:-:S07]  /*02e0*/  IADD3 R2, PT, PT, -R2, RZ, RZ ;  /* 0x000000ff02027210 */ /* 0x000fce0007ffe1ff */
.L_x_4:
[----:B-1----:R-:W-:-:S04]  /*02f0*/  IMAD.WIDE R6, R3, 0x4, R10 ;  /* 0x0000000403067825 */ /* 0x002fc800078e020a */
[----:B0-2---:R-:W-:Y:S02]  /*0300*/  IMAD.WIDE R4, R3, 0x4, R8 ;  /* 0x0000000403047825 */ /* 0x005fe400078e0208 */
[----:B------:R-:W2:Y:S04]  /*0310*/  LDG.E R6, desc[UR4][R6.64] ;  /* 0x0000000406067981 */ /* 0x000ea8000c1e1900 */
[----:B------:R-:W2:Y:S01]  /*0320*/  LDG.E R13, desc[UR4][R4.64] ;  /* 0x00000004040d7981 */ /* 0x000ea2000c1e1900 */
[----:B------:R-:W-:Y:S01]  /*0330*/  VIADD R2, R2, 0x1 ;  /* 0x0000000102027836 */ /* 0x000fe20000000000 */
[----:B------:R-:W-:-:S04]  /*0340*/  IADD3 R3, PT, PT, R0, R3, RZ ;  /* 0x0000000300037210 */ /* 0x000fc80007ffe0ff */
[----:B------:R-:W-:Y:S01]  /*0350*/  ISETP.NE.AND P0, PT, R2, RZ, PT ;  /* 0x000000ff0200720c */ /* 0x000fe20003f05270 */
[----:B--2---:R-:W-:-:S05]  /*0360*/  FFMA R13, R13, UR7, R6 ;  /* 0x000000070d0d7c23 */ /* 0x004fca0008000006 */
[----:B------:R2:W-:Y:S07]  /*0370*/  STG.E desc[UR4][R4.64], R13 ;  /* 0x0000000d04007986 */ /* 0x0005ee000c101904 */
[----:B------:R-:W-:Y:S05]  /*0380*/  @P0 BRA `(.L_x_4) ;  /* 0xfffffffc00d80947 */ /* 0x000fea000383ffff */
.L_x_3:
[----:B------:R-:W-:Y:S05]  /*0390*/  BSYNC.RECONVERGENT B0 ;  /* 0x0000000000007941 */ /* 0x000fea0003800200 */
.L_x_2:
[----:B------:R-:W-:Y:S05]  /*03a0*/  @!P1 EXIT ;  /* 0x000000000000994d */ /* 0x000fea0003800000 */
.L_x_5:
[----:B-12---:R-:W0:Y:S08]  /*03b0*/  LDC.64 R4, c[0x0][0x388] ;  /* 0x0000e200ff047b82 */ /* 0x006e300000000a00 */
[----:B------:R-:W1:Y:S01]  /*03c0*/  LDC.64 R6, c[0x0][0x390] ;  /* 0x0000e400ff067b82 */ /* 0x000e620000000a00 */
[----:B0-----:R-:W-:-:S05]  /*03d0*/  IMAD.WIDE R12, R3, 0x4, R4 ;  /* 0x00000004030c7825 */ /* 0x001fca00078e0204 */
[----:B------:R-:W2:Y:S01]  /*03e0*/  LDG.E R2, desc[UR4][R12.64] ;  /* 0x000000040c027981 */ /* 0x000ea2000c1e1900 */
[----:B-1----:R-:W-:-:S05]  /*03f0*/  IMAD.WIDE R14, R3, 0x4, R6 ;  /* 0x00000004030e7825 */ /* 0x002fca00078e0206 */
[----:B------:R-:W2:Y:S01]  /*0400*/  LDG.E R5, desc[UR4][R14.64] ;  /* 0x000000040e057981 */ /* 0x000ea2000c1e1900 */
[----:B------:R-:W-:-:S04]  /*0410*/  IMAD.WIDE R6, R0, 0x4, R14 ;  /* 0x0000000400067825 */ /* 0x000fc800078e020e */
[----:B--2---:R-:W-:Y:S01]  /*0420*/  FFMA R17, R5, UR8, R2 ;  /* 0x0000000805117c23 */ /* 0x004fe20008000002 */
[----:B------:R-:W-:-:S04]  /*0430*/  IMAD.WIDE R4, R0, 0x4, R12 ;  /* 0x0000000400047825 */ /* 0x000fc800078e020c */
[----:B------:R0:W-:Y:S04]  /*0440*/  STG.E desc[UR4][R14.64], R17 ;  /* 0x000000110e007986 */ /* 0x0001e8000c101904 */
[----:B------:R-:W2:Y:S04]  /*0450*/  LDG.E R2, desc[UR4][R4.64] ;  /* 0x0000000404027981 */ /* 0x000ea8000c1e1900 */
[----:B------:R-:W2:Y:S01]  /*0460*/  LDG.E R9, desc[UR4][R6.64] ;  /* 0x0000000406097981 */ /* 0x000ea2000c1e1900 */
[----:B------:R-:W-:-:S04]  /*0470*/  IMAD.WIDE R10, R0, 0x4, R6 ;  /* 0x00000004000a7825 */ /* 0x000fc800078e0206 */
[----:B--2---:R-:W-:Y:S01]  /*0480*/  FFMA R19, R9, UR8, R2 ;  /* 0x0000000809137c23 */ /* 0x004fe20008000002 */
[----:B------:R-:W-:-:S04]  /*0490*/  IMAD.WIDE R8, R0, 0x4, R4 ;  /* 0x0000000400087825 */ /* 0x000fc800078e0204 */
[----:B------:R1:W-:Y:S04]  /*04a0*/  STG.E desc[UR4][R6.64], R19 ;  /* 0x0000001306007986 */ /* 0x0003e8000c101904 */
[----:B------:R-:W2:Y:S04]  /*04b0*/  LDG.E R2, desc[UR4][R8.64] ;  /* 0x0000000408027981 */ /* 0x000ea8000c1e1900 */
[----:B------:R-:W2:Y:S01]  /*04c0*/  LDG.E R13, desc[UR4][R10.64] ;  /* 0x000000040a0d7981 */ /* 0x000ea2000c1e1900 */
[----:B0-----:R-:W-:-:S04]  /*04d0*/  IMAD.WIDE R14, R0, 0x4, R10 ;  /* 0x00000004000e7825 */ /* 0x001fc800078e020a */
[----:B--2---:R-:W-:Y:S01]  /*04e0*/  FFMA R21, R13, UR8, R2 ;  /* 0x000000080d157c23 */ /* 0x004fe20008000002 */
[----:B------:R-:W-:-:S04]  /*04f0*/  IMAD.WIDE R12, R0, 0x4, R8 ;  /* 0x00000004000c7825 */ /* 0x000fc800078e0208 */
[----:B------:R1:W-:Y:S04]  /*0500*/  STG.E desc[UR4][R10.64], R21 ;  /* 0x000000150a007986 */ /* 0x0003e8000c101904 */
[----:B------:R-:W2:Y:S04]  /*0510*/  LDG.E R12, desc[UR4][R12.64] ;  /* 0x000000040c0c7981 */ /* 0x000ea8000c1e1900 */
[----:B------:R-:W2:Y:S01]  /*0520*/  LDG.E R5, desc[UR4][R14.64] ;  /* 0x000000040e057981 */ /* 0x000ea2000c1e1900 */
[----:B------:R-:W-:-:S04]  /*0530*/  LEA R3, R0, R3, 0x2 ;  /* 0x0000000300037211 */ /* 0x000fc800078e10ff */
[----:B------:R-:W-:Y:S01]  /*0540*/  ISETP.GE.AND P0, PT, R3, UR6, PT ;  /* 0x0000000603007c0c */ /* 0x000fe2000bf06270 */
[----:B--2---:R-:W-:-:S05]  /*0550*/  FFMA R5, R5, UR8, R12 ;  /* 0x0000000805057c23 */ /* 0x004fca000800000c */
[----:B------:R1:W-:Y:S07]  /*0560*/  STG.E desc[UR4][R14.64], R5 ;  /* 0x000000050e007986 */ /* 0x0003ee000c101904 */
[----:B------:R-:W-:Y:S05]  /*0570*/  @!P0 BRA `(.L_x_5) ;  /* 0xfffffffc008c8947 */ /* 0x000fea000383ffff */
[----:B------:R-:W-:Y:S05]  /*0580*/  EXIT ;  /* 0x000000000000794d */ /* 0x000fea0003800000 */
.L_x_6:
        /* <DEDUP_REMOVED lines=15> */
.L_x_30:


//--------------------- .text._Z8update_riPfPKff  --------------------------
	.section	.text._Z8update_riPfPKff,"ax",@progbits
	.align	128
        .global         _Z8update_riPfPKff
        .type           _Z8update_riPfPKff,@function
        .size           _Z8update_riPfPKff,(.L_x_31 - _Z8update_riPfPKff)
        .other          _Z8update_riPfPKff,@"STO_CUDA_ENTRY STV_DEFAULT"
_Z8update_riPfPKff:
.text._Z8update_riPfPKff:
        /* <DEDUP_REMOVED lines=47> */
.L_x_9:
[----:B-1----:R-:W-:-:S04]  /*02f0*/  IMAD.WIDE R6, R3, 0x4, R10 ;  /* 0x0000000403067825 */ /* 0x002fc800078e020a */
[----:B0-2---:R-:W-:Y:S02]  /*0300*/  IMAD.WIDE R4, R3, 0x4, R8 ;  /* 0x0000000403047825 */ /* 0x005fe400078e0208 */
[----:B------:R-:W2:Y:S04]  /*0310*/  LDG.E R6, desc[UR4][R6.64] ;  /* 0x0000000406067981 */ /* 0x000ea8000c1e1900 */
[----:B------:R-:W2:Y:S01]  /*0320*/  LDG.E R13, desc[UR4][R4.64] ;  /* 0x00000004040d7981 */ /* 0x000ea2000c1e1900 */
[----:B------:R-:W-:Y:S01]  /*0330*/  VIADD R2, R2, 0x1 ;  /* 0x0000000102027836 */ /* 0x000fe20000000000 */
[----:B------:R-:W-:-:S04]  /*0340*/  IADD3 R3, PT, PT, R0, R3, RZ ;  /* 0x0000000300037210 */ /* 0x000fc80007ffe0ff */
[----:B------:R-:W-:Y:S01]  /*0350*/  ISETP.NE.AND P0, PT, R2, RZ, PT ;  /* 0x000000ff0200720c */ /* 0x000fe20003f05270 */
[----:B--2---:R-:W-:-:S05]  /*0360*/  FFMA R13, -R6, UR7, R13 ;  /* 0x00000007060d7c23 */ /* 0x004fca000800010d */
[----:B------:R2:W-:Y:S07]  /*0370*/  STG.E desc[UR4][R4.64], R13 ;  /* 0x0000000d04007986 */ /* 0x0005ee000c101904 */
[----:B------:R-:W-:Y:S05]  /*0380*/  @P0 BRA `(.L_x_9) ;  /* 0xfffffffc00d80947 */ /* 0x000fea000383ffff */
.L_x_8:
[----:B------:R-:W-:Y:S05]  /*0390*/  BSYNC.RECONVERGENT B0 ;  /* 0x0000000000007941 */ /* 0x000fea0003800200 */
.L_x_7:
[----:B------:R-:W-:Y:S05]  /*03a0*/  @!P1 EXIT ;  /* 0x000000000000994d */ /* 0x000fea0003800000 */
.L_x_10:
[----:B-12---:R-:W0:Y:S08]  /*03b0*/  LDC.64 R4, c[0x0][0x390] ;  /* 0x0000e400ff047b82 */ /* 0x006e300000000a00 */
[----:B------:R-:W1:Y:S01]  /*03c0*/  LDC.64 R6, c[0x0][0x388] ;  /* 0x0000e200ff067b82 */ /* 0x000e620000000a00 */
[----:B0-----:R-:W-:-:S05]  /*03d0*/  IMAD.WIDE R12, R3, 0x4, R4 ;  /* 0x00000004030c7825 */ /* 0x001fca00078e0204 */
[----:B------:R-:W2:Y:S01]  /*03e0*/  LDG.E R2, desc[UR4][R12.64] ;  /* 0x000000040c027981 */ /* 0x000ea2000c1e1900 */
[----:B-1----:R-:W-:-:S05]  /*03f0*/  IMAD.WIDE R14, R3, 0x4, R6 ;  /* 0x00000004030e7825 */ /* 0x002fca00078e0206 */
[----:B------:R-:W2:Y:S01]  /*0400*/  LDG.E R5, desc[UR4][R14.64] ;  /* 0x000000040e057981 */ /* 0x000ea2000c1e1900 */
[----:B------:R-:W-:-:S04]  /*0410*/  IMAD.WIDE R6, R0, 0x4, R14 ;  /* 0x0000000400067825 */ /* 0x000fc800078e020e */
[----:B--2---:R-:W-:Y:S01]  /*0420*/  FFMA R17, -R2, UR8, R5 ;  /* 0x0000000802117c23 */ /* 0x004fe20008000105 */
[----:B------:R-:W-:-:S04]  /*0430*/  IMAD.WIDE R4, R0, 0x4, R12 ;  /* 0x0000000400047825 */ /* 0x000fc800078e020c */
[----:B------:R0:W-:Y:S04]  /*0440*/  STG.E desc[UR4][R14.64], R17 ;  /* 0x000000110e007986 */ /* 0x0001e8000c101904 */
[----:B------:R-:W2:Y:S04]  /*0450*/  LDG.E R2, desc[UR4][R4.64] ;  /* 0x0000000404027981 */ /* 0x000ea8000c1e1900 */
[----:B------:R-:W2:Y:S01]  /*0460*/  LDG.E R9, desc[UR4][R6.64] ;  /* 0x0000000406097981 */ /* 0x000ea2000c1e1900 */
[----:B------:R-:W-:-:S04]  /*0470*/  IMAD.WIDE R10, R0, 0x4, R6 ;  /* 0x00000004000a7825 */ /* 0x000fc800078e0206 */
[----:B--2---:R-:W-:Y:S01]  /*0480*/  FFMA R19, -R2, UR8, R9 ;  /* 0x0000000802137c23 */ /* 0x004fe20008000109 */
[----:B------:R-:W-:-:S04]  /*0490*/  IMAD.WIDE R8, R0, 0x4, R4 ;  /* 0x0000000400087825 */ /* 0x000fc800078e0204 */
[----:B------:R1:W-:Y:S04]  /*04a0*/  STG.E desc[UR4][R6.64], R19 ;  /* 0x0000001306007986 */ /* 0x0003e8000c101904 */
[----:B------:R-:W2:Y:S04]  /*04b0*/  LDG.E R2, desc[UR4][R8.64] ;  /* 0x0000000408027981 */ /* 0x000ea8000c1e1900 */
[----:B------:R-:W2:Y:S01]  /*04c0*/  LDG.E R13, desc[UR4][R10.64] ;  /* 0x000000040a0d7981 */ /* 0x000ea2000c1e1900 */
[----:B0-----:R-:W-:-:S04]  /*04d0*/  IMAD.WIDE R14, R0, 0x4, R10 ;  /* 0x00000004000e7825 */ /* 0x001fc800078e020a */
[----:B--2---:R-:W-:Y:S01]  /*04e0*/  FFMA R21, -R2, UR8, R13 ;  /* 0x0000000802157c23 */ /* 0x004fe2000800010d */
[----:B------:R-:W-:-:S04]  /*04f0*/  IMAD.WIDE R12, R0, 0x4, R8 ;  /* 0x00000004000c7825 */ /* 0x000fc800078e0208 */
[----:B------:R1:W-:Y:S04]  /*0500*/  STG.E desc[UR4][R10.64], R21 ;  /* 0x000000150a007986 */ /* 0x0003e8000c101904 */
[----:B------:R-:W2:Y:S04]  /*0510*/  LDG.E R12, desc[UR4][R12.64] ;  /* 0x000000040c0c7981 */ /* 0x000ea8000c1e1900 */
[----:B------:R-:W2:Y:S01]  /*0520*/  LDG.E R5, desc[UR4][R14.64] ;  /* 0x000000040e057981 */ /* 0x000ea2000c1e1900 */
[----:B------:R-:W-:-:S04]  /*0530*/  LEA R3, R0, R3, 0x2 ;  /* 0x0000000300037211 */ /* 0x000fc800078e10ff */
[----:B------:R-:W-:Y:S01]  /*0540*/  ISETP.GE.AND P0, PT, R3, UR6, PT ;  /* 0x0000000603007c0c */ /* 0x000fe2000bf06270 */
[----:B--2---:R-:W-:-:S05]  /*0550*/  FFMA R5, -R12, UR8, R5 ;  /* 0x000000080c057c23 */ /* 0x004fca0008000105 */
[----:B------:R1:W-:Y:S07]  /*0560*/  STG.E desc[UR4][R14.64], R5 ;  /* 0x000000050e007986 */ /* 0x0003ee000c101904 */
[----:B------:R-:W-:Y:S05]  /*0570*/  @!P0 BRA `(.L_x_10) ;  /* 0xfffffffc008c8947 */ /* 0x000fea000383ffff */
[----:B------:R-:W-:Y:S05]  /*0580*/  EXIT ;  /* 0x000000000000794d */ /* 0x000fea0003800000 */
.L_x_11:
        /* <DEDUP_REMOVED lines=15> */
.L_x_31:


//--------------------- .text._Z8update_xiPfPKff  --------------------------
	.section	.text._Z8update_xiPfPKff,"ax",@progbits
	.align	128
        .global         _Z8update_xiPfPKff
        .type           _Z8update_xiPfPKff,@function
        .size           _Z8update_xiPfPKff,(.L_x_32 - _Z8update_xiPfPKff)
        .other          _Z8update_xiPfPKff,@"STO_CUDA_ENTRY STV_DEFAULT"
_Z8update_xiPfPKff:
.text._Z8update_xiPfPKff:
        /* <DEDUP_REMOVED lines=47> */
.L_x_14:
        /* <DEDUP_REMOVED lines=10> */
.L_x_13:
[----:B------:R-:W-:Y:S05]  /*0390*/  BSYNC.RECONVERGENT B0 ;  /* 0x0000000000007941 */ /* 0x000fea0003800200 */
.L_x_12:
[----:B------:R-:W-:Y:S05]  /*03a0*/  @!P1 EXIT ;  /* 0x000000000000994d */ /* 0x000fea0003800000 */
.L_x_15:
        /* <DEDUP_REMOVED lines=30> */
.L_x_16:
        /* <DEDUP_REMOVED lines=15> */
.L_x_32:


//--------------------- .text._Z15reductionKerneliPfS_S_ --------------------------
	.section	.text._Z15reductionKerneliPfS_S_,"ax",@progbits
	.align	128
        .global         _Z15reductionKerneliPfS_S_
        .type           _Z15reductionKerneliPfS_S_,@function
        .size           _Z15reductionKerneliPfS_S_,(.L_x_33 - _Z15reductionKerneliPfS_S_)
        .other          _Z15reductionKerneliPfS_S_,@"STO_CUDA_ENTRY STV_DEFAULT"
_Z15reductionKerneliPfS_S_:
.text._Z15reductionKerneliPfS_S_:
[----:B------:R-:W-:Y:S01]  /*0000*/  LDC R1, c[0x0][0x37c] ;  /* 0x0000df00ff017b82 */ /* 0x000fe20000000800 */
[----:B------:R-:W0:Y:S07]  /*0010*/  S2R R0, SR_TID.X ;  /* 0x0000000000007919 */ /* 0x000e2e0000002100 */
[----:B------:R-:W0:Y:S01]  /*0020*/  S2UR UR4, SR_CTAID.X ;  /* 0x00000000000479c3 */ /* 0x000e220000002500 */
[----:B------:R-:W1:Y:S07]  /*0030*/  LDCU UR6, c[0x0][0x380] ;  /* 0x00007000ff0677ac */ /* 0x000e6e0008000800 */
[----:B------:R-:W0:Y:S02]  /*0040*/  LDC R11, c[0x0][0x360] ;  /* 0x0000d800ff0b7b82 */ /* 0x000e240000000800 */
[----:B0-----:R-:W-:-:S05]  /*0050*/  IMAD R11, R11, UR4, R0 ;  /* 0x000000040b0b7c24 */ /* 0x001fca000f8e0200 */
[----:B------:R-:W-:-:S04]  /*0060*/  SHF.R.S32.HI R0, RZ, 0x1f, R11 ;  /* 0x0000001fff007819 */ /* 0x000fc8000001140b */
[----:B------:R-:W-:-:S04]  /*0070*/  LEA.HI R2, R0, R11, RZ, 0x5 ;  /* 0x0000000b00027211 */ /* 0x000fc800078f28ff */
[----:B------:R-:W-:Y:S02]  /*0080*/  SHF.R.S32.HI R0, RZ, 0x5, R2 ;  /* 0x00000005ff007819 */ /* 0x000fe40000011402 */
[----:B------:R-:W-:Y:S02]  /*0090*/  LOP3.LUT R2, R2, 0xffffffe0, RZ, 0xc0, !PT ;  /* 0xffffffe002027812 */ /* 0x000fe400078ec0ff */
[----:B-1----:R-:W-:-:S13]  /*00a0*/  ISETP.GE.AND P0, PT, R0, UR6, PT ;  /* 0x0000000600007c0c */ /* 0x002fda000bf06270 */
[----:B------:R-:W-:Y:S05]  /*00b0*/  @P0 EXIT ;  /* 0x000000000000094d */ /* 0x000fea0003800000 */
[----:B------:R-:W-:Y:S01]  /*00c0*/  IADD3 R11, PT, PT, R11, -R2, RZ ;  /* 0x800000020b0b7210 */ /* 0x000fe20007ffe0ff */
[----:B------:R-:W0:Y:S01]  /*00d0*/  LDCU.64 UR4, c[0x0][0x358] ;  /* 0x00006b00ff0477ac */ /* 0x000e220008000a00 */
[----:B------:R-:W-:Y:S01]  /*00e0*/  BSSY.RECONVERGENT B0, `(.L_x_17) ;  /* 0x00000a0000007945 */ /* 0x000fe20003800200 */
[----:B------:R-:W-:Y:S01]  /*00f0*/  HFMA2 R14, -RZ, RZ, 0, 0 ;  /* 0x00000000ff0e7431 */ /* 0x000fe200000001ff */
[----:B------:R-:W-:-:S13]  /*0100*/  ISETP.GE.AND P0, PT, R11, UR6, PT ;  /* 0x000000060b007c0c */ /* 0x000fda000bf06270 */
[----:B------:R-:W-:Y:S05]  /*0110*/  @P0 BRA `(.L_x_18) ;  /* 0x0000000800700947 */ /* 0x000fea0003800000 */
[-C--:B------:R-:W-:Y:S01]  /*0120*/  LOP3.LUT R2, RZ, R11.reuse, RZ, 0x33, !PT ;  /* 0x0000000bff027212 */ /* 0x080fe200078e33ff */
[----:B------:R-:W-:Y:S01]  /*0130*/  BSSY.RECONVERGENT B1, `(.L_x_19) ;  /* 0x000004b000017945 */ /* 0x000fe20003800200 */
[----:B------:R-:W-:Y:S02]  /*0140*/  MOV R14, RZ ;  /* 0x000000ff000e7202 */ /* 0x000fe40000000f00 */
[----:B------:R-:W-:Y:S02]  /*0150*/  IADD3 R2, PT, PT, R2, UR6, RZ ;  /* 0x0000000602027c10 */ /* 0x000fe4000fffe0ff */
[----:B------:R-:W-:Y:S02]  /*0160*/  MOV R15, R11 ;  /* 0x0000000b000f7202 */ /* 0x000fe40000000f00 */
[C---:B------:R-:W-:Y:S02]  /*0170*/  ISETP.GE.U32.AND P1, PT, R2.reuse, 0x1e0, PT ;  /* 0x000001e00200780c */ /* 0x040fe40003f26070 */
[----:B------:R-:W-:-:S04]  /*0180*/  LEA.HI R10, R2, 0x1, RZ, 0x1b ;  /* 0x00000001020a7811 */ /* 0x000fc800078fd8ff */
[----:B------:R-:W-:-:S04]  /*0190*/  LOP3.LUT R22, R10, 0xf, RZ, 0xc0, !PT ;  /* 0x0000000f0a167812 */ /* 0x000fc800078ec0ff */
[----:B------:R-:W-:-:S03]  /*01a0*/  ISETP.NE.AND P0, PT, R22, RZ, PT ;  /* 0x000000ff1600720c */ /* 0x000fc60003f05270 */
[----:B------:R-:W-:Y:S10]  /*01b0*/  @!P1 BRA `(.L_x_20) ;  /* 0x0000000400089947 */ /* 0x000ff40003800000 */
[----:B------:R-:W1:Y:S01]  /*01c0*/  LDC.64 R2, c[0x0][0x388] ;  /* 0x0000e200ff027b82 */ /* 0x000e620000000a00 */
[----:B------:R-:W-:Y:S01]  /*01d0*/  LOP3.LUT R12, R10, 0xffffff0, RZ, 0xc0, !PT ;  /* 0x0ffffff00a0c7812 */ /* 0x000fe200078ec0ff */
[----:B------:R-:W-:Y:S01]  /*01e0*/  IMAD R13, R0, UR6, R11 ;  /* 0x00000006000d7c24 */ /* 0x000fe2000f8e020b */
[----:B------:R-:W-:Y:S02]  /*01f0*/  MOV R14, RZ ;  /* 0x000000ff000e7202 */ /* 0x000fe40000000f00 */
[----:B------:R-:W-:Y:S02]  /*0200*/  MOV R15, R11 ;  /* 0x0000000b000f7202 */ /* 0x000fe40000000f00 */
[----:B------:R-:W-:Y:S01]  /*0210*/  IADD3 R12, PT, PT, -R12, RZ, RZ ;  /* 0x000000ff0c0c7210 */ /* 0x000fe20007ffe1ff */
[----:B------:R-:W2:Y:S01]  /*0220*/  LDC.64 R4, c[0x0][0x390] ;  /* 0x0000e400ff047b82 */ /* 0x000ea20000000a00 */
[----:B-1----:R-:W-:-:S04]  /*0230*/  IADD3 R2, P1, PT, R2, 0x400, RZ ;  /* 0x0000040002027810 */ /* 0x002fc80007f3e0ff */
[----:B------:R-:W-:Y:S02]  /*0240*/  IADD3.X R3, PT, PT, RZ, R3, RZ, P1, !PT ;  /* 0x00000003ff037210 */ /* 0x000fe40000ffe4ff */
[----:B--2---:R-:W-:-:S04]  /*0250*/  IADD3 R4, P2, PT, R4, 0x400, RZ ;  /* 0x0000040004047810 */ /* 0x004fc80007f5e0ff */
[----:B------:R-:W-:-:S09]  /*0260*/  IADD3.X R5, PT, PT, RZ, R5, RZ, P2, !PT ;  /* 0x00000005ff057210 */ /* 0x000fd200017fe4ff */
.L_x_21:
[----:B------:R-:W-:-:S04]  /*0270*/  IMAD.WIDE R8, R13, 0x4, R2 ;  /* 0x000000040d087825 */ /* 0x000fc800078e0202 */
[----:B------:R-:W-:Y:S01]  /*0280*/  IMAD.WIDE R6, R13, 0x4, R4 ;  /* 0x000000040d067825 */ /* 0x000fe200078e0204 */
[----:B0-----:R-:W2:Y:S04]  /*0290*/  LDG.E R17, desc[UR4][R8.64+-0x400] ;  /* 0xfffc000408117981 */ /* 0x001ea8000c1e1900 */
[----:B------:R-:W2:Y:S04]  /*02a0*/  LDG.E R24, desc[UR4][R6.64+-0x400] ;  /* 0xfffc000406187981 */ /* 0x000ea8000c1e1900 */
[----:B------:R-:W3:Y:S04]  /*02b0*/  LDG.E R26, desc[UR4][R8.64+-0x380] ;  /* 0xfffc8004081a7981 */ /* 0x000ee8000c1e1900 */
[----:B------:R-:W3:Y:S04]  /*02c0*/  LDG.E R25, desc[UR4][R6.64+-0x380] ;  /* 0xfffc800406197981 */ /* 0x000ee8000c1e1900 */
[----:B------:R-:W4:Y:S04]  /*02d0*/  LDG.E R23, desc[UR4][R8.64+-0x300] ;  /* 0xfffd000408177981 */ /* 0x000f28000c1e1900 */
[----:B------:R-:W4:Y:S04]  /*02e0*/  LDG.E R20, desc[UR4][R6.64+-0x300] ;  /* 0xfffd000406147981 */ /* 0x000f28000c1e1900 */
[----:B------:R-:W5:Y:S04]  /*02f0*/  LDG.E R18, desc[UR4][R8.64+-0x280] ;  /* 0xfffd800408127981 */ /* 0x000f68000c1e1900 */
[----:B------:R-:W5:Y:S04]  /*0300*/  LDG.E R21, desc[UR4][R6.64+-0x280] ;  /* 0xfffd800406157981 */ /* 0x000f68000c1e1900 */
[----:B------:R-:W5:Y:S04]  /*0310*/  LDG.E R16, desc[UR4][R8.64+-0x200] ;  /* 0xfffe000408107981 */ /* 0x000f68000c1e1900 */
[----:B------:R-:W5:Y:S01]  /*0320*/  LDG.E R19, desc[UR4][R6.64+-0x200] ;  /* 0xfffe000406137981 */ /* 0x000f62000c1e1900 */
[----:B--2---:R-:W-:-:S03]  /*0330*/  FFMA R17, R17, R24, R14 ;  /* 0x0000001811117223 */ /* 0x004fc6000000000e */
[----:B------:R-:W2:Y:S04]  /*0340*/  LDG.E R14, desc[UR4][R8.64+-0x180] ;  /* 0xfffe8004080e7981 */ /* 0x000ea8000c1e1900 */
[----:B------:R-:W2:Y:S01]  /*0350*/  LDG.E R24, desc[UR4][R8.64] ;  /* 0x0000000408187981 */ /* 0x000ea2000c1e1900 */
[----:B---3--:R-:W-:-:S03]  /*0360*/  FFMA R26, R26, R25, R17 ;  /* 0x000000191a1a7223 */ /* 0x008fc60000000011 */
[----:B------:R-:W2:Y:S01]  /*0370*/  LDG.E R17, desc[UR4][R6.64+-0x180] ;  /* 0xfffe800406117981 */ /* 0x000ea2000c1e1900 */
[----:B----4-:R-:W-:-:S03]  /*0380*/  FFMA R25, R23, R20, R26 ;  /* 0x0000001417197223 */ /* 0x010fc6000000001a */
[----:B------:R-:W3:Y:S04]  /*0390*/  LDG.E R20, desc[UR4][R8.64+-0x100] ;  /* 0xffff000408147981 */ /* 0x000ee8000c1e1900 */
[----:B------:R-:W3:Y:S01]  /*03a0*/  LDG.E R23, desc[UR4][R6.64+-0x100] ;  /* 0xffff000406177981 */ /* 0x000ee2000c1e1900 */
[----:B-----5:R-:W-:-:S03]  /*03b0*/  FFMA R25, R18, R21, R25 ;  /* 0x0000001512197223 */ /* 0x020fc60000000019 */
[----:B------:R-:W4:Y:S04]  /*03c0*/  LDG.E R18, desc[UR4][R8.64+-0x80] ;  /* 0xffff800408127981 */ /* 0x000f28000c1e1900 */
[----:B------:R-:W4:Y:S01]  /*03d0*/  LDG.E R21, desc[UR4][R6.64+-0x80] ;  /* 0xffff800406157981 */ /* 0x000f22000c1e1900 */
[----:B------:R-:W-:-:S03]  /*03e0*/  FFMA R27, R16, R19, R25 ;  /* 0x00000013101b7223 */ /* 0x000fc60000000019 */
        /* <DEDUP_REMOVED lines=8> */
[----:B------:R-:W2:Y:S04]  /*0470*/  LDG.E R17, desc[UR4][R8.64+0x100] ;  /* 0x0001000408117981 */ /* 0x000ea8000c1e1900 */
[----:B------:R-:W3:Y:S01]  /*0480*/  LDG.E R20, desc[UR4][R8.64+0x200] ;  /* 0x0002000408147981 */ /* 0x000ee2000c1e1900 */
[----:B----4-:R-:W-:-:S03]  /*0490*/  FFMA R23, R18, R21, R23 ;  /* 0x0000001512177223 */ /* 0x010fc60000000017 */
[----:B------:R-:W4:Y:S01]  /*04a0*/  LDG.E R18, desc[UR4][R8.64+0x180] ;  /* 0x0001800408127981 */ /* 0x000f22000c1e1900 */
[----:B-----5:R-:W-:-:S03]  /*04b0*/  FFMA R25, R24, R25, R23 ;  /* 0x0000001918197223 */ /* 0x020fc60000000017 */
[----:B------:R-:W4:Y:S04]  /*04c0*/  LDG.E R21, desc[UR4][R6.64+0x180] ;  /* 0x0001800406157981 */ /* 0x000f28000c1e1900 */
[----:B------:R-:W3:Y:S01]  /*04d0*/  LDG.E R23, desc[UR4][R6.64+0x200] ;  /* 0x0002000406177981 */ /* 0x000ee2000c1e1900 */
[----:B------:R-:W-:-:S03]  /*04e0*/  FFMA R28, R16, R19, R25 ;  /* 0x00000013101c7223 */ /* 0x000fc60000000019 */
[----:B------:R-:W5:Y:S04]  /*04f0*/  LDG.E R24, desc[UR4][R8.64+0x280] ;  /* 0x0002800408187981 */ /* 0x000f68000c1e1900 */
[----:B------:R-:W5:Y:S04]  /*0500*/  LDG.E R25, desc[UR4][R6.64+0x280] ;  /* 0x0002800406197981 */ /* 0x000f68000c1e1900 */
[----:B------:R-:W5:Y:S04]  /*0510*/  LDG.E R16, desc[UR4][R8.64+0x300] ;  /* 0x0003000408107981 */ /* 0x000f68000c1e1900 */
[----:B------:R-:W5:Y:S01]  /*0520*/  LDG.E R19, desc[UR4][R6.64+0x300] ;  /* 0x0003000406137981 */ /* 0x000f62000c1e1900 */
[----:B------:R-:W-:-:S04]  /*0530*/  IADD3 R12, PT, PT, R12, 0x10, RZ ;  /* 0x000000100c0c7810 */ /* 0x000fc80007ffe0ff */
[----:B------:R-:W-:Y:S02]  /*0540*/  ISETP.NE.AND P1, PT, R12, RZ, PT ;  /* 0x000000ff0c00720c */ /* 0x000fe40003f25270 */
[----:B------:R-:W-:Y:S02]  /*0550*/  IADD3 R15, PT, PT, R15, 0x200, RZ ;  /* 0x000002000f0f7810 */ /* 0x000fe40007ffe0ff */
[----:B------:R-:W-:Y:S01]  /*0560*/  IADD3 R13, PT, PT, R13, 0x200, RZ ;  /* 0x000002000d0d7810 */ /* 0x000fe20007ffe0ff */
[----:B--2---:R-:W-:-:S04]  /*0570*/  FFMA R17, R17, R14, R28 ;  /* 0x0000000e11117223 */ /* 0x004fc8000000001c */
[----:B----4-:R-:W-:-:S04]  /*0580*/  FFMA R17, R18, R21, R17 ;  /* 0x0000001512117223 */ /* 0x010fc80000000011 */
[----:B---3--:R-:W-:-:S04]  /*0590*/  FFMA R17, R20, R23, R17 ;  /* 0x0000001714117223 */ /* 0x008fc80000000011 */
[----:B-----5:R-:W-:-:S04]  /*05a0*/  FFMA R17, R24, R25, R17 ;  /* 0x0000001918117223 */ /* 0x020fc80000000011 */
[----:B------:R-:W-:-:S04]  /*05b0*/  FFMA R17, R16, R19, R17 ;  /* 0x0000001310117223 */ /* 0x000fc80000000011 */
[----:B------:R-:W-:Y:S01]  /*05c0*/  FFMA R14, R26, R27, R17 ;  /* 0x0000001b1a0e7223 */ /* 0x000fe20000000011 */
[----:B------:R-:W-:Y:S06]  /*05d0*/  @P1 BRA `(.L_x_21) ;  /* 0xfffffffc00241947 */ /* 0x000fec000383ffff */
.L_x_20:
[----:B0-----:R-:W-:Y:S05]  /*05e0*/  BSYNC.RECONVERGENT B1 ;  /* 0x0000000000017941 */ /* 0x001fea0003800200 */
.L_x_19:
[----:B------:R-:W-:Y:S05]  /*05f0*/  @!P0 BRA `(.L_x_18) ;  /* 0x0000000400388947 */ /* 0x000fea0003800000 */
[----:B------:R-:W-:Y:S01]  /*0600*/  ISETP.GE.U32.AND P0, PT, R22, 0x8, PT ;  /* 0x000000081600780c */ /* 0x000fe20003f06070 */
[----:B------:R-:W-:Y:S01]  /*0610*/  BSSY.RECONVERGENT B1, `(.L_x_22) ;  /* 0x0000023000017945 */ /* 0x000fe20003800200 */
[----:B------:R-:W-:-:S04]  /*0620*/  LOP3.LUT R21, R10, 0x7, RZ, 0xc0, !PT ;  /* 0x000000070a157812 */ /* 0x000fc800078ec0ff */
[----:B------:R-:W-:-:S07]  /*0630*/  ISETP.NE.AND P1, PT, R21, RZ, PT ;  /* 0x000000ff1500720c */ /* 0x000fce0003f25270 */
[----:B------:R-:W-:Y:S06]  /*0640*/  @!P0 BRA `(.L_x_23) ;  /* 0x00000000007c8947 */ /* 0x000fec0003800000 */
[----:B------:R-:W0:Y:S01]  /*0650*/  LDC.64 R2, c[0x0][0x388] ;  /* 0x0000e200ff027b82 */ /* 0x000e220000000a00 */
[----:B------:R-:W1:Y:S07]  /*0660*/  LDCU UR7, c[0x0][0x380] ;  /* 0x00007000ff0777ac */ /* 0x000e6e0008000800 */
[----:B------:R-:W2:Y:S01]  /*0670*/  LDC.64 R4, c[0x0][0x390] ;  /* 0x0000e400ff047b82 */ /* 0x000ea20000000a00 */
[----:B-1----:R-:W-:-:S04]  /*0680*/  IMAD R7, R0, UR7, R15 ;  /* 0x0000000700077c24 */ /* 0x002fc8000f8e020f */
[----:B0-----:R-:W-:-:S05]  /*0690*/  IMAD.WIDE R2, R7, 0x4, R2 ;  /* 0x0000000407027825 */ /* 0x001fca00078e0202 */
[----:B------:R-:W3:Y:S01]  /*06a0*/  LDG.E R17, desc[UR4][R2.64] ;  /* 0x0000000402117981 */ /* 0x000ee2000c1e1900 */
[----:B--2---:R-:W-:-:S03]  /*06b0*/  IMAD.WIDE R4, R7, 0x4, R4 ;  /* 0x0000000407047825 */ /* 0x004fc600078e0204 */
[----:B------:R-:W2:Y:S04]  /*06c0*/  LDG.E R20, desc[UR4][R2.64+0x80] ;  /* 0x0000800402147981 */ /* 0x000ea8000c1e1900 */
[----:B------:R-:W3:Y:S04]  /*06d0*/  LDG.E R18, desc[UR4][R4.64] ;  /* 0x0000000404127981 */ /* 0x000ee8000c1e1900 */
[----:B------:R-:W2:Y:S04]  /*06e0*/  LDG.E R19, desc[UR4][R4.64+0x80] ;  /* 0x0000800404137981 */ /* 0x000ea8000c1e1900 */
[----:B------:R-:W4:Y:S04]  /*06f0*/  LDG.E R22, desc[UR4][R2.64+0x100] ;  /* 0x0001000402167981 */ /* 0x000f28000c1e1900 */
[----:B------:R-:W4:Y:S04]  /*0700*/  LDG.E R23, desc[UR4][R4.64+0x100] ;  /* 0x0001000404177981 */ /* 0x000f28000c1e1900 */
[----:B------:R-:W5:Y:S04]  /*0710*/  LDG.E R24, desc[UR4][R2.64+0x180] ;  /* 0x0001800402187981 */ /* 0x000f68000c1e1900 */
        /* <DEDUP_REMOVED lines=8> */
[----:B------:R-:W5:Y:S01]  /*07a0*/  LDG.E R26, desc[UR4][R4.64+0x380] ;  /* 0x00038004041a7981 */ /* 0x000f62000c1e1900 */
[----:B------:R-:W-:Y:S01]  /*07b0*/  IADD3 R15, PT, PT, R15, 0x100, RZ ;  /* 0x000001000f0f7810 */ /* 0x000fe20007ffe0ff */
[----:B---3--:R-:W-:-:S04]  /*07c0*/  FFMA R17, R17, R18, R14 ;  /* 0x0000001211117223 */ /* 0x008fc8000000000e */
[----:B--2---:R-:W-:-:S04]  /*07d0*/  FFMA R17, R20, R19, R17 ;  /* 0x0000001314117223 */ /* 0x004fc80000000011 */
[----:B----4-:R-:W-:-:S04]  /*07e0*/  FFMA R17, R22, R23, R17 ;  /* 0x0000001716117223 */ /* 0x010fc80000000011 */
[----:B-----5:R-:W-:-:S04]  /*07f0*/  FFMA R24, R24, R25, R17 ;  /* 0x0000001918187223 */ /* 0x020fc80000000011 */
[----:B------:R-:W-:-:S04]  /*0800*/  FFMA R13, R13, R16, R24 ;  /* 0x000000100d0d7223 */ /* 0x000fc80000000018 */
[----:B------:R-:W-:-:S04]  /*0810*/  FFMA R9, R8, R9, R13 ;  /* 0x0000000908097223 */ /* 0x000fc8000000000d */
[----:B------:R-:W-:-:S04]  /*0820*/  FFMA R7, R6, R7, R9 ;  /* 0x0000000706077223 */ /* 0x000fc80000000009 */
[----:B------:R-:W-:-:S07]  /*0830*/  FFMA R14, R12, R26, R7 ;  /* 0x0000001a0c0e7223 */ /* 0x000fce0000000007 */
.L_x_23:
[----:B------:R-:W-:Y:S05]  /*0840*/  BSYNC.RECONVERGENT B1 ;  /* 0x0000000000017941 */ /* 0x000fea0003800200 */
.L_x_22:
        /* <DEDUP_REMOVED lines=14> */
[----:B------:R-:W4:Y:S04]  /*0930*/  LDG.E R7, desc[UR4][R2.64] ;  /* 0x0000000402077981 */ /* 0x000f28000c1e1900 */
[----:B------:R-:W4:Y:S04]  /*0940*/  LDG.E R6, desc[UR4][R4.64] ;  /* 0x0000000404067981 */ /* 0x000f28000c1e1900 */
[----:B------:R-:W3:Y:S04]  /*0950*/  LDG.E R8, desc[UR4][R4.64+0x80] ;  /* 0x0000800404087981 */ /* 0x000ee8000c1e1900 */
[----:B------:R-:W2:Y:S04]  /*0960*/  LDG.E R12, desc[UR4][R4.64+0x100] ;  /* 0x00010004040c7981 */ /* 0x000ea8000c1e1900 */
[----:B------:R-:W5:Y:S04]  /*0970*/  LDG.E R17, desc[UR4][R2.64+0x180] ;  /* 0x0001800402117981 */ /* 0x000f68000c1e1900 */
[----:B------:R-:W5:Y:S01]  /*0980*/  LDG.E R16, desc[UR4][R4.64+0x180] ;  /* 0x0001800404107981 */ /* 0x000f62000c1e1900 */
[----:B------:R-:W-:Y:S01]  /*0990*/  IADD3 R15, PT, PT, R15, 0x80, RZ ;  /* 0x000000800f0f7810 */ /* 0x000fe20007ffe0ff */
[----:B----4-:R-:W-:-:S04]  /*09a0*/  FFMA R6, R7, R6, R14 ;  /* 0x0000000607067223 */ /* 0x010fc8000000000e */
[----:B---3--:R-:W-:-:S04]  /*09b0*/  FFMA R6, R9, R8, R6 ;  /* 0x0000000809067223 */ /* 0x008fc80000000006 */
[----:B--2---:R-:W-:-:S04]  /*09c0*/  FFMA R6, R13, R12, R6 ;  /* 0x0000000c0d067223 */ /* 0x004fc80000000006 */
[----:B-----5:R-:W-:-:S07]  /*09d0*/  FFMA R14, R17, R16, R6 ;  /* 0x00000010110e7223 */ /* 0x020fce0000000006 */
.L_x_25:
[----:B------:R-:W-:Y:S05]  /*09e0*/  BSYNC.RECONVERGENT B1 ;  /* 0x0000000000017941 */ /* 0x000fea0003800200 */
.L_x_24:
[----:B------:R-:W-:Y:S05]  /*09f0*/  @!P1 BRA `(.L_x_18) ;  /* 0x0000000000389947 */ /* 0x000fea0003800000 */
[----:B------:R-:W0:Y:S01]  /*0a00*/  LDC.64 R6, c[0x0][0x390] ;  /* 0x0000e400ff067b82 */ /* 0x000e220000000a00 */
[----:B------:R-:W1:Y:S01]  /*0a10*/  LDCU UR7, c[0x0][0x380] ;  /* 0x00007000ff0777ac */ /* 0x000e620008000800 */
[----:B------:R-:W-:-:S06]  /*0a20*/  IADD3 R10, PT, PT, -R10, RZ, RZ ;  /* 0x000000ff0a0a7210 */ /* 0x000fcc0007ffe1ff */
[----:B------:R-:W2:Y:S01]  /*0a30*/  LDC.64 R8, c[0x0][0x388] ;  /* 0x0000e200ff087b82 */ /* 0x000ea20000000a00 */
[----:B-1----:R-:W-:-:S07]  /*0a40*/  IMAD R13, R0, UR7, R15 ;  /* 0x00000007000d7c24 */ /* 0x002fce000f8e020f */
.L_x_26:
[----:B0-----:R-:W-:-:S04]  /*0a50*/  IMAD.WIDE R2, R13, 0x4, R6 ;  /* 0x000000040d027825 */ /* 0x001fc800078e0206 */
[C---:B--2---:R-:W-:Y:S02]  /*0a60*/  IMAD.WIDE R4, R13.reuse, 0x4, R8 ;  /* 0x000000040d047825 */ /* 0x044fe400078e0208 */
[----:B------:R-:W2:Y:S04]  /*0a70*/  LDG.E R2, desc[UR4][R2.64] ;  /* 0x0000000402027981 */ /* 0x000ea8000c1e1900 */
[----:B------:R-:W2:Y:S01]  /*0a80*/  LDG.E R5, desc[UR4][R4.64] ;  /* 0x0000000404057981 */ /* 0x000ea2000c1e1900 */
[----:B------:R-:W-:Y:S02]  /*0a90*/  IADD3 R10, PT, PT, R10, 0x1, RZ ;  /* 0x000000010a0a7810 */ /* 0x000fe40007ffe0ff */
[----:B------:R-:W-:Y:S02]  /*0aa0*/  IADD3 R13, PT, PT, R13, 0x20, RZ ;  /* 0x000000200d0d7810 */ /* 0x000fe40007ffe0ff */
[----:B------:R-:W-:Y:S01]  /*0ab0*/  ISETP.NE.AND P0, PT, R10, RZ, PT ;  /* 0x000000ff0a00720c */ /* 0x000fe20003f05270 */
[----:B--2---:R-:W-:-:S12]  /*0ac0*/  FFMA R14, R5, R2, R14 ;  /* 0x00000002050e7223 */ /* 0x004fd8000000000e */
[----:B------:R-:W-:Y:S05]  /*0ad0*/  @P0 BRA `(.L_x_26) ;  /* 0xfffffffc00dc0947 */ /* 0x000fea000383ffff */
.L_x_18:
[----:B0-----:R-:W-:Y:S05]  /*0ae0*/  BSYNC.RECONVERGENT B0 ;  /* 0x0000000000007941 */ /* 0x001fea0003800200 */
.L_x_17:
[----:B------:R-:W0:Y:S01]  /*0af0*/  SHFL.DOWN PT, R3, R14, 0x10, 0x1f ;  /* 0x0a001f000e037f89 */ /* 0x000e2200000e0000 */
[----:B------:R-:W-:Y:S01]  /*0b00*/  ISETP.NE.AND P0, PT, R11, RZ, PT ;  /* 0x000000ff0b00720c */ /* 0x000fe20003f05270 */
[----:B0-----:R-:W-:-:S05]  /*0b10*/  FADD R3, R3, R14 ;  /* 0x0000000e03037221 */ /* 0x001fca0000000000 */
[----:B------:R-:W0:Y:S02]  /*0b20*/  SHFL.DOWN PT, R2, R3, 0x8, 0x1f ;  /* 0x09001f0003027f89 */ /* 0x000e2400000e0000 */
[----:B0-----:R-:W-:-:S05]  /*0b30*/  FADD R2, R3, R2 ;  /* 0x0000000203027221 */ /* 0x001fca0000000000 */
[----:B------:R-:W0:Y:S02]  /*0b40*/  SHFL.DOWN PT, R5, R2, 0x4, 0x1f ;  /* 0x08801f0002057f89 */ /* 0x000e2400000e0000 */
[----:B0-----:R-:W-:-:S05]  /*0b50*/  FADD R5, R2, R5 ;  /* 0x0000000502057221 */ /* 0x001fca0000000000 */
[----:B------:R-:W0:Y:S02]  /*0b60*/  SHFL.DOWN PT, R4, R5, 0x2, 0x1f ;  /* 0x08401f0005047f89 */ /* 0x000e2400000e0000 */
[----:B0-----:R-:W-:-:S05]  /*0b70*/  FADD R4, R5, R4 ;  /* 0x0000000405047221 */ /* 0x001fca0000000000 */
[----:B------:R0:W1:Y:S01]  /*0b80*/  SHFL.DOWN PT, R7, R4, 0x1, 0x1f ;  /* 0x08201f0004077f89 */ /* 0x00006200000e0000 */
[----:B------:R-:W-:Y:S05]  /*0b90*/  @P0 EXIT ;  /* 0x000000000000094d */ /* 0x000fea0003800000 */
[----:B------:R-:W2:Y:S01]  /*0ba0*/  LDC.64 R2, c[0x0][0x398] ;  /* 0x0000e600ff027b82 */ /* 0x000ea20000000a00 */
[----:B-1----:R-:W-:Y:S01]  /*0bb0*/  FADD R7, R4, R7 ;  /* 0x0000000704077221 */ /* 0x002fe20000000000 */
[----:B--2---:R-:W-:-:S05]  /*0bc0*/  IMAD.WIDE R2, R0, 0x4, R2 ;  /* 0x0000000400027825 */ /* 0x004fca00078e0202 */
[----:B------:R-:W-:Y:S01]  /*0bd0*/  STG.E desc[UR4][R2.64], R7 ;  /* 0x0000000702007986 */ /* 0x000fe2000c101904 */
[----:B------:R-:W-:Y:S05]  /*0be0*/  EXIT ;  /* 0x000000000000794d */ /* 0x000fea0003800000 */
.L_x_27:
        /* <DEDUP_REMOVED lines=9> */
.L_x_33:


//--------------------- .nv.shared.reserved.0     --------------------------
	.section	.nv.shared.reserved.0,"aw",@nobits
	.weak		__nv_reservedSMEM_offset_0_alias
	.size		__nv_reservedSMEM_offset_0_alias, 0, 64
	.other		__nv_reservedSMEM_offset_0_alias,@"STO_CUDA_RESERVED_SHARED STV_DEFAULT"
__nv_reservedSMEM_offset_0_alias:
	.zero		0
	.zero		64


//--------------------- .nv.constant0._Z10compute_ApiPfS_ --------------------------
	.section	.nv.constant0._Z10compute_ApiPfS_,"a",@progbits
	.sectionflags	@""
	.align	4
.nv.constant0._Z10compute_ApiPfS_:
	.zero		920


//--------------------- .nv.constant0._Z14check_solutioniPfPKfS1_S_ --------------------------
	.section	.nv.constant0._Z14check_solutioniPfPKfS1_S_,"a",@progbits
	.sectionflags	@""
	.align	4
.nv.constant0._Z14check_solutioniPfPKfS1_S_:
	.zero		936


//--------------------- .nv.constant0._Z8update_piPKfPff --------------------------
	.section	.nv.constant0._Z8update_piPKfPff,"a",@progbits
	.sectionflags	@""
	.align	4
.nv.constant0._Z8update_piPKfPff:
	.zero		924


//--------------------- .nv.constant0._Z8update_riPfPKff --------------------------
	.section	.nv.constant0._Z8update_riPfPKff,"a",@progbits
	.sectionflags	@""
	.align	4
.nv.constant0._Z8update_riPfPKff:
	.zero		924


//--------------------- .nv.constant0._Z8update_xiPfPKff --------------------------
	.section	.nv.constant0._Z8update_xiPfPKff,"a",@progbits
	.sectionflags	@""
	.align	4
.nv.constant0._Z8update_xiPfPKff:
	.zero		924


//--------------------- .nv.constant0._Z15reductionKerneliPfS_S_ --------------------------
	.section	.nv.constant0._Z15reductionKerneliPfS_S_,"a",@progbits
	.sectionflags	@""
	.align	4
.nv.constant0._Z15reductionKerneliPfS_S_:
	.zero		928


//--------------------- SYMBOLS --------------------------

	.type		.nv.reservedSmem.offset0,@object
	.size		.nv.reservedSmem.offset0,0x4
